//
// Generated by NVIDIA NVVM Compiler
//
// Compiler Build ID: CL-36424714
// Cuda compilation tools, release 13.0, V13.0.88
// Based on NVVM 20.0.0
//

.version 9.0
.target sm_100
.address_size 64

	// .globl	_ZN3cub18CUB_300001_SM_10006detail11EmptyKernelIvEEvv
.global .align 1 .b8 _ZN30_INTERNAL_84fd8945_4_k_cu_main4cuda3std3__45__cpo5beginE[1];
.global .align 1 .b8 _ZN30_INTERNAL_84fd8945_4_k_cu_main4cuda3std3__45__cpo3endE[1];
.global .align 1 .b8 _ZN30_INTERNAL_84fd8945_4_k_cu_main4cuda3std3__45__cpo6cbeginE[1];
.global .align 1 .b8 _ZN30_INTERNAL_84fd8945_4_k_cu_main4cuda3std3__45__cpo4cendE[1];
.global .align 1 .b8 _ZN30_INTERNAL_84fd8945_4_k_cu_main4cuda3std3__45__cpo6rbeginE[1];
.global .align 1 .b8 _ZN30_INTERNAL_84fd8945_4_k_cu_main4cuda3std3__45__cpo4rendE[1];
.global .align 1 .b8 _ZN30_INTERNAL_84fd8945_4_k_cu_main4cuda3std3__45__cpo7crbeginE[1];
.global .align 1 .b8 _ZN30_INTERNAL_84fd8945_4_k_cu_main4cuda3std3__45__cpo5crendE[1];
.global .align 1 .b8 _ZN30_INTERNAL_84fd8945_4_k_cu_main4cuda3std3__432_GLOBAL__N__84fd8945_4_k_cu_main6ignoreE[1];
.global .align 1 .b8 _ZN30_INTERNAL_84fd8945_4_k_cu_main4cuda3std3__419piecewise_constructE[1];
.global .align 1 .b8 _ZN30_INTERNAL_84fd8945_4_k_cu_main4cuda3std3__48in_placeE[1];
.global .align 1 .b8 _ZN30_INTERNAL_84fd8945_4_k_cu_main4cuda3std3__420unreachable_sentinelE[1];
.global .align 1 .b8 _ZN30_INTERNAL_84fd8945_4_k_cu_main4cuda3std3__47nulloptE[1];
.global .align 1 .b8 _ZN30_INTERNAL_84fd8945_4_k_cu_main4cuda3std3__48unexpectE[1];
.global .align 1 .b8 _ZN30_INTERNAL_84fd8945_4_k_cu_main4cuda3std6ranges3__45__cpo4swapE[1];
.global .align 1 .b8 _ZN30_INTERNAL_84fd8945_4_k_cu_main4cuda3std6ranges3__45__cpo9iter_moveE[1];
.global .align 1 .b8 _ZN30_INTERNAL_84fd8945_4_k_cu_main4cuda3std6ranges3__45__cpo5beginE[1];
.global .align 1 .b8 _ZN30_INTERNAL_84fd8945_4_k_cu_main4cuda3std6ranges3__45__cpo3endE[1];
.global .align 1 .b8 _ZN30_INTERNAL_84fd8945_4_k_cu_main4cuda3std6ranges3__45__cpo6cbeginE[1];
.global .align 1 .b8 _ZN30_INTERNAL_84fd8945_4_k_cu_main4cuda3std6ranges3__45__cpo4cendE[1];
.global .align 1 .b8 _ZN30_INTERNAL_84fd8945_4_k_cu_main4cuda3std6ranges3__45__cpo7advanceE[1];
.global .align 1 .b8 _ZN30_INTERNAL_84fd8945_4_k_cu_main4cuda3std6ranges3__45__cpo9iter_swapE[1];
.global .align 1 .b8 _ZN30_INTERNAL_84fd8945_4_k_cu_main4cuda3std6ranges3__45__cpo4nextE[1];
.global .align 1 .b8 _ZN30_INTERNAL_84fd8945_4_k_cu_main4cuda3std6ranges3__45__cpo4prevE[1];
.global .align 1 .b8 _ZN30_INTERNAL_84fd8945_4_k_cu_main4cuda3std6ranges3__45__cpo4dataE[1];
.global .align 1 .b8 _ZN30_INTERNAL_84fd8945_4_k_cu_main4cuda3std6ranges3__45__cpo5cdataE[1];
.global .align 1 .b8 _ZN30_INTERNAL_84fd8945_4_k_cu_main4cuda3std6ranges3__45__cpo4sizeE[1];
.global .align 1 .b8 _ZN30_INTERNAL_84fd8945_4_k_cu_main4cuda3std6ranges3__45__cpo5ssizeE[1];
.global .align 1 .b8 _ZN30_INTERNAL_84fd8945_4_k_cu_main4cuda3std6ranges3__45__cpo8distanceE[1];
.global .align 1 .b8 _ZN30_INTERNAL_84fd8945_4_k_cu_main6thrust24THRUST_300001_SM_1000_NS8cuda_cub3parE[1];
.global .align 1 .b8 _ZN30_INTERNAL_84fd8945_4_k_cu_main6thrust24THRUST_300001_SM_1000_NS8cuda_cub10par_nosyncE[1];
.global .align 1 .b8 _ZN30_INTERNAL_84fd8945_4_k_cu_main6thrust24THRUST_300001_SM_1000_NS6system6detail10sequential3seqE[1];
.global .align 1 .b8 _ZN30_INTERNAL_84fd8945_4_k_cu_main6thrust24THRUST_300001_SM_1000_NS12placeholders2_1E[1];
.global .align 1 .b8 _ZN30_INTERNAL_84fd8945_4_k_cu_main6thrust24THRUST_300001_SM_1000_NS12placeholders2_2E[1];
.global .align 1 .b8 _ZN30_INTERNAL_84fd8945_4_k_cu_main6thrust24THRUST_300001_SM_1000_NS12placeholders2_3E[1];
.global .align 1 .b8 _ZN30_INTERNAL_84fd8945_4_k_cu_main6thrust24THRUST_300001_SM_1000_NS12placeholders2_4E[1];
.global .align 1 .b8 _ZN30_INTERNAL_84fd8945_4_k_cu_main6thrust24THRUST_300001_SM_1000_NS12placeholders2_5E[1];
.global .align 1 .b8 _ZN30_INTERNAL_84fd8945_4_k_cu_main6thrust24THRUST_300001_SM_1000_NS12placeholders2_6E[1];
.global .align 1 .b8 _ZN30_INTERNAL_84fd8945_4_k_cu_main6thrust24THRUST_300001_SM_1000_NS12placeholders2_7E[1];
.global .align 1 .b8 _ZN30_INTERNAL_84fd8945_4_k_cu_main6thrust24THRUST_300001_SM_1000_NS12placeholders2_8E[1];
.global .align 1 .b8 _ZN30_INTERNAL_84fd8945_4_k_cu_main6thrust24THRUST_300001_SM_1000_NS12placeholders2_9E[1];
.global .align 1 .b8 _ZN30_INTERNAL_84fd8945_4_k_cu_main6thrust24THRUST_300001_SM_1000_NS12placeholders3_10E[1];
.global .align 1 .b8 _ZN30_INTERNAL_84fd8945_4_k_cu_main6thrust24THRUST_300001_SM_1000_NS3seqE[1];

.visible .entry _ZN3cub18CUB_300001_SM_10006detail11EmptyKernelIvEEvv()
{


	ret;

}
	// .globl	_ZN3cub18CUB_300001_SM_10006detail8for_each13static_kernelINS2_12policy_hub_t12policy_500_tEmN6thrust24THRUST_300001_SM_1000_NS8cuda_cub20__uninitialized_fill7functorINS7_10device_ptrIdEEdEEEEvT0_T1_
.visible .entry _ZN3cub18CUB_300001_SM_10006detail8for_each13static_kernelINS2_12policy_hub_t12policy_500_tEmN6thrust24THRUST_300001_SM_1000_NS8cuda_cub20__uninitialized_fill7functorINS7_10device_ptrIdEEdEEEEvT0_T1_(
	.param .u64 _ZN3cub18CUB_300001_SM_10006detail8for_each13static_kernelINS2_12policy_hub_t12policy_500_tEmN6thrust24THRUST_300001_SM_1000_NS8cuda_cub20__uninitialized_fill7functorINS7_10device_ptrIdEEdEEEEvT0_T1__param_0,
	.param .align 8 .b8 _ZN3cub18CUB_300001_SM_10006detail8for_each13static_kernelINS2_12policy_hub_t12policy_500_tEmN6thrust24THRUST_300001_SM_1000_NS8cuda_cub20__uninitialized_fill7functorINS7_10device_ptrIdEEdEEEEvT0_T1__param_1[16]
)
.maxntid 256
{
	.reg .pred 	%p<4>;
	.reg .b32 	%r<5>;
	.reg .b64 	%rd<16>;
	.reg .b64 	%fd<3>;

	ld.param.f64 	%fd2, [_ZN3cub18CUB_300001_SM_10006detail8for_each13static_kernelINS2_12policy_hub_t12policy_500_tEmN6thrust24THRUST_300001_SM_1000_NS8cuda_cub20__uninitialized_fill7functorINS7_10device_ptrIdEEdEEEEvT0_T1__param_1+8];
	ld.param.u64 	%rd4, [_ZN3cub18CUB_300001_SM_10006detail8for_each13static_kernelINS2_12policy_hub_t12policy_500_tEmN6thrust24THRUST_300001_SM_1000_NS8cuda_cub20__uninitialized_fill7functorINS7_10device_ptrIdEEdEEEEvT0_T1__param_1];
	ld.param.u64 	%rd5, [_ZN3cub18CUB_300001_SM_10006detail8for_each13static_kernelINS2_12policy_hub_t12policy_500_tEmN6thrust24THRUST_300001_SM_1000_NS8cuda_cub20__uninitialized_fill7functorINS7_10device_ptrIdEEdEEEEvT0_T1__param_0];
	mov.u32 	%r2, %ctaid.x;
	mul.wide.u32 	%rd1, %r2, 512;
	sub.s64 	%rd2, %rd5, %rd1;
	setp.lt.u64 	%p1, %rd2, 512;
	@%p1 bra 	$L__BB1_2;
	mov.u32 	%r4, %tid.x;
	cvta.to.global.u64 	%rd11, %rd4;
	cvt.u64.u32 	%rd12, %r4;
	add.s64 	%rd13, %rd1, %rd12;
	shl.b64 	%rd14, %rd13, 3;
	add.s64 	%rd15, %rd11, %rd14;
	st.global.f64 	[%rd15], %fd2;
	st.global.f64 	[%rd15+2048], %fd2;
	bra.uni 	$L__BB1_6;
$L__BB1_2:
	cvta.to.global.u64 	%rd6, %rd4;
	mov.u32 	%r1, %tid.x;
	cvt.u64.u32 	%rd7, %r1;
	setp.le.u64 	%p2, %rd2, %rd7;
	add.s64 	%rd8, %rd1, %rd7;
	shl.b64 	%rd9, %rd8, 3;
	add.s64 	%rd3, %rd6, %rd9;
	@%p2 bra 	$L__BB1_4;
	st.global.f64 	[%rd3], %fd2;
$L__BB1_4:
	add.s32 	%r3, %r1, 256;
	cvt.u64.u32 	%rd10, %r3;
	setp.le.u64 	%p3, %rd2, %rd10;
	@%p3 bra 	$L__BB1_6;
	st.global.f64 	[%rd3+2048], %fd2;
$L__BB1_6:
	ret;

}
	// .globl	_ZN3cub18CUB_300001_SM_10006detail9transform16transform_kernelINS2_10policy_hubILb1EN4cuda3std3__45tupleIJN6thrust24THRUST_300001_SM_1000_NS17counting_iteratorIiNSA_11use_defaultESC_SC_EEEEEE10policy1000Ei10raw_accessNSA_6detail15normal_iteratorINSA_10device_ptrIdEEEEJSD_EEEvT0_iT1_T2_DpNS2_10kernel_argIT3_EE
.visible .entry _ZN3cub18CUB_300001_SM_10006detail9transform16transform_kernelINS2_10policy_hubILb1EN4cuda3std3__45tupleIJN6thrust24THRUST_300001_SM_1000_NS17counting_iteratorIiNSA_11use_defaultESC_SC_EEEEEE10policy1000Ei10raw_accessNSA_6detail15normal_iteratorINSA_10device_ptrIdEEEEJSD_EEEvT0_iT1_T2_DpNS2_10kernel_argIT3_EE(
	.param .u32 _ZN3cub18CUB_300001_SM_10006detail9transform16transform_kernelINS2_10policy_hubILb1EN4cuda3std3__45tupleIJN6thrust24THRUST_300001_SM_1000_NS17counting_iteratorIiNSA_11use_defaultESC_SC_EEEEEE10policy1000Ei10raw_accessNSA_6detail15normal_iteratorINSA_10device_ptrIdEEEEJSD_EEEvT0_iT1_T2_DpNS2_10kernel_argIT3_EE_param_0,
	.param .u32 _ZN3cub18CUB_300001_SM_10006detail9transform16transform_kernelINS2_10policy_hubILb1EN4cuda3std3__45tupleIJN6thrust24THRUST_300001_SM_1000_NS17counting_iteratorIiNSA_11use_defaultESC_SC_EEEEEE10policy1000Ei10raw_accessNSA_6detail15normal_iteratorINSA_10device_ptrIdEEEEJSD_EEEvT0_iT1_T2_DpNS2_10kernel_argIT3_EE_param_1,
	.param .align 1 .b8 _ZN3cub18CUB_300001_SM_10006detail9transform16transform_kernelINS2_10policy_hubILb1EN4cuda3std3__45tupleIJN6thrust24THRUST_300001_SM_1000_NS17counting_iteratorIiNSA_11use_defaultESC_SC_EEEEEE10policy1000Ei10raw_accessNSA_6detail15normal_iteratorINSA_10device_ptrIdEEEEJSD_EEEvT0_iT1_T2_DpNS2_10kernel_argIT3_EE_param_2[1],
	.param .align 8 .b8 _ZN3cub18CUB_300001_SM_10006detail9transform16transform_kernelINS2_10policy_hubILb1EN4cuda3std3__45tupleIJN6thrust24THRUST_300001_SM_1000_NS17counting_iteratorIiNSA_11use_defaultESC_SC_EEEEEE10policy1000Ei10raw_accessNSA_6detail15normal_iteratorINSA_10device_ptrIdEEEEJSD_EEEvT0_iT1_T2_DpNS2_10kernel_argIT3_EE_param_3[8],
	.param .align 8 .b8 _ZN3cub18CUB_300001_SM_10006detail9transform16transform_kernelINS2_10policy_hubILb1EN4cuda3std3__45tupleIJN6thrust24THRUST_300001_SM_1000_NS17counting_iteratorIiNSA_11use_defaultESC_SC_EEEEEE10policy1000Ei10raw_accessNSA_6detail15normal_iteratorINSA_10device_ptrIdEEEEJSD_EEEvT0_iT1_T2_DpNS2_10kernel_argIT3_EE_param_4[16]
)
.maxntid 128
{
	.reg .pred 	%p<17>;
	.reg .b32 	%r<70>;
	.reg .b64 	%rd<61>;
	.reg .b64 	%fd<7>;

	ld.param.u32 	%r18, [_ZN3cub18CUB_300001_SM_10006detail9transform16transform_kernelINS2_10policy_hubILb1EN4cuda3std3__45tupleIJN6thrust24THRUST_300001_SM_1000_NS17counting_iteratorIiNSA_11use_defaultESC_SC_EEEEEE10policy1000Ei10raw_accessNSA_6detail15normal_iteratorINSA_10device_ptrIdEEEEJSD_EEEvT0_iT1_T2_DpNS2_10kernel_argIT3_EE_param_4];
	ld.param.u32 	%r19, [_ZN3cub18CUB_300001_SM_10006detail9transform16transform_kernelINS2_10policy_hubILb1EN4cuda3std3__45tupleIJN6thrust24THRUST_300001_SM_1000_NS17counting_iteratorIiNSA_11use_defaultESC_SC_EEEEEE10policy1000Ei10raw_accessNSA_6detail15normal_iteratorINSA_10device_ptrIdEEEEJSD_EEEvT0_iT1_T2_DpNS2_10kernel_argIT3_EE_param_0];
	ld.param.u64 	%rd18, [_ZN3cub18CUB_300001_SM_10006detail9transform16transform_kernelINS2_10policy_hubILb1EN4cuda3std3__45tupleIJN6thrust24THRUST_300001_SM_1000_NS17counting_iteratorIiNSA_11use_defaultESC_SC_EEEEEE10policy1000Ei10raw_accessNSA_6detail15normal_iteratorINSA_10device_ptrIdEEEEJSD_EEEvT0_iT1_T2_DpNS2_10kernel_argIT3_EE_param_3];
	ld.param.u32 	%r17, [_ZN3cub18CUB_300001_SM_10006detail9transform16transform_kernelINS2_10policy_hubILb1EN4cuda3std3__45tupleIJN6thrust24THRUST_300001_SM_1000_NS17counting_iteratorIiNSA_11use_defaultESC_SC_EEEEEE10policy1000Ei10raw_accessNSA_6detail15normal_iteratorINSA_10device_ptrIdEEEEJSD_EEEvT0_iT1_T2_DpNS2_10kernel_argIT3_EE_param_1];
	cvta.to.global.u64 	%rd19, %rd18;
	shl.b32 	%r20, %r17, 7;
	mov.u32 	%r21, %ctaid.x;
	mul.lo.s32 	%r22, %r20, %r21;
	sub.s32 	%r23, %r19, %r22;
	min.s32 	%r1, %r20, %r23;
	add.s32 	%r2, %r18, %r22;
	mul.wide.s32 	%rd20, %r22, 8;
	add.s64 	%rd1, %rd19, %rd20;
	setp.gt.s32 	%p1, %r20, %r23;
	@%p1 bra 	$L__BB2_10;
	setp.lt.s32 	%p2, %r17, 1;
	@%p2 bra 	$L__BB2_21;
	mov.b32 	%r66, 0;
	mov.u32 	%r3, %tid.x;
$L__BB2_3:
	shl.b32 	%r26, %r66, 7;
	add.s32 	%r6, %r26, %r3;
	add.s32 	%r7, %r6, %r2;
	setp.eq.s32 	%p3, %r7, 0;
	mov.b32 	%r67, 1;
	@%p3 bra 	$L__BB2_9;
	cvt.s64.s32 	%rd54, %r7;
	mov.b64 	%rd55, 48271;
	mov.b64 	%rd56, 1;
$L__BB2_5:
	and.b64  	%rd23, %rd54, 1;
	setp.eq.b64 	%p4, %rd23, 1;
	not.pred 	%p5, %p4;
	@%p5 bra 	$L__BB2_7;
	mul.lo.s64 	%rd24, %rd56, %rd55;
	mul.hi.u64 	%rd25, %rd24, 8589934597;
	sub.s64 	%rd26, %rd24, %rd25;
	shr.u64 	%rd27, %rd26, 1;
	add.s64 	%rd28, %rd27, %rd25;
	shr.u64 	%rd29, %rd28, 30;
	mul.lo.s64 	%rd30, %rd29, 2147483647;
	sub.s64 	%rd56, %rd24, %rd30;
$L__BB2_7:
	shr.u64 	%rd8, %rd54, 1;
	mul.lo.s64 	%rd31, %rd55, %rd55;
	mul.hi.u64 	%rd32, %rd31, -9223372032559808509;
	shr.u64 	%rd33, %rd32, 30;
	mul.lo.s64 	%rd34, %rd33, 2147483647;
	sub.s64 	%rd55, %rd31, %rd34;
	setp.gt.u64 	%p6, %rd54, 1;
	mov.u64 	%rd54, %rd8;
	@%p6 bra 	$L__BB2_5;
	cvt.u32.u64 	%r27, %rd56;
	mul.hi.u32 	%r28, %r27, 3;
	sub.s32 	%r29, %r27, %r28;
	shr.u32 	%r30, %r29, 1;
	add.s32 	%r31, %r30, %r28;
	shr.u32 	%r32, %r31, 30;
	mul.lo.s32 	%r33, %r32, 2147483647;
	sub.s32 	%r67, %r27, %r33;
$L__BB2_9:
	mul.hi.u32 	%r34, %r67, -1131474031;
	shr.u32 	%r35, %r34, 15;
	mul.lo.s32 	%r36, %r35, 44488;
	sub.s32 	%r37, %r67, %r36;
	mul.lo.s32 	%r38, %r37, 48271;
	mul.lo.s32 	%r39, %r35, 3399;
	setp.lt.u32 	%p7, %r38, %r39;
	xor.b32  	%r40, %r39, 2147483647;
	neg.s32 	%r41, %r39;
	selp.b32 	%r42, %r40, %r41, %p7;
	add.s32 	%r43, %r38, %r42;
	add.s32 	%r44, %r43, -1;
	cvt.rn.f64.u32 	%fd1, %r44;
	div.rn.f64 	%fd2, %fd1, 0d41DFFFFFFF800000;
	fma.rn.f64 	%fd3, %fd2, 0d402E000000000000, 0d4039000000000000;
	mul.wide.s32 	%rd35, %r6, 8;
	add.s64 	%rd36, %rd1, %rd35;
	st.global.f64 	[%rd36], %fd3;
	add.s32 	%r66, %r66, 1;
	setp.eq.s32 	%p8, %r66, %r17;
	@%p8 bra 	$L__BB2_21;
	bra.uni 	$L__BB2_3;
$L__BB2_10:
	setp.lt.s32 	%p9, %r17, 1;
	@%p9 bra 	$L__BB2_21;
	mov.b32 	%r68, 0;
	mov.u32 	%r4, %tid.x;
$L__BB2_12:
	shl.b32 	%r46, %r68, 7;
	add.s32 	%r12, %r46, %r4;
	setp.ge.s32 	%p10, %r12, %r1;
	@%p10 bra 	$L__BB2_20;
	add.s32 	%r13, %r12, %r2;
	setp.eq.s32 	%p11, %r13, 0;
	mov.b32 	%r69, 1;
	@%p11 bra 	$L__BB2_19;
	cvt.s64.s32 	%rd58, %r13;
	mov.b64 	%rd59, 48271;
	mov.b64 	%rd60, 1;
$L__BB2_15:
	and.b64  	%rd39, %rd58, 1;
	setp.eq.b64 	%p12, %rd39, 1;
	not.pred 	%p13, %p12;
	@%p13 bra 	$L__BB2_17;
	mul.lo.s64 	%rd40, %rd60, %rd59;
	mul.hi.u64 	%rd41, %rd40, 8589934597;
	sub.s64 	%rd42, %rd40, %rd41;
	shr.u64 	%rd43, %rd42, 1;
	add.s64 	%rd44, %rd43, %rd41;
	shr.u64 	%rd45, %rd44, 30;
	mul.lo.s64 	%rd46, %rd45, 2147483647;
	sub.s64 	%rd60, %rd40, %rd46;
$L__BB2_17:
	shr.u64 	%rd16, %rd58, 1;
	mul.lo.s64 	%rd47, %rd59, %rd59;
	mul.hi.u64 	%rd48, %rd47, -9223372032559808509;
	shr.u64 	%rd49, %rd48, 30;
	mul.lo.s64 	%rd50, %rd49, 2147483647;
	sub.s64 	%rd59, %rd47, %rd50;
	setp.gt.u64 	%p14, %rd58, 1;
	mov.u64 	%rd58, %rd16;
	@%p14 bra 	$L__BB2_15;
	cvt.u32.u64 	%r48, %rd60;
	mul.hi.u32 	%r49, %r48, 3;
	sub.s32 	%r50, %r48, %r49;
	shr.u32 	%r51, %r50, 1;
	add.s32 	%r52, %r51, %r49;
	shr.u32 	%r53, %r52, 30;
	mul.lo.s32 	%r54, %r53, 2147483647;
	sub.s32 	%r69, %r48, %r54;
$L__BB2_19:
	mul.hi.u32 	%r55, %r69, -1131474031;
	shr.u32 	%r56, %r55, 15;
	mul.lo.s32 	%r57, %r56, 44488;
	sub.s32 	%r58, %r69, %r57;
	mul.lo.s32 	%r59, %r58, 48271;
	mul.lo.s32 	%r60, %r56, 3399;
	setp.lt.u32 	%p15, %r59, %r60;
	xor.b32  	%r61, %r60, 2147483647;
	neg.s32 	%r62, %r60;
	selp.b32 	%r63, %r61, %r62, %p15;
	add.s32 	%r64, %r59, %r63;
	add.s32 	%r65, %r64, -1;
	cvt.rn.f64.u32 	%fd4, %r65;
	div.rn.f64 	%fd5, %fd4, 0d41DFFFFFFF800000;
	fma.rn.f64 	%fd6, %fd5, 0d402E000000000000, 0d4039000000000000;
	mul.wide.s32 	%rd51, %r12, 8;
	add.s64 	%rd52, %rd1, %rd51;
	st.global.f64 	[%rd52], %fd6;
$L__BB2_20:
	add.s32 	%r68, %r68, 1;
	setp.ne.s32 	%p16, %r68, %r17;
	@%p16 bra 	$L__BB2_12;
$L__BB2_21:
	ret;

}
	// .globl	_ZN3cub18CUB_300001_SM_10006detail9transform16transform_kernelINS2_10policy_hubILb1EN4cuda3std3__45tupleIJN6thrust24THRUST_300001_SM_1000_NS17counting_iteratorIiNSA_11use_defaultESC_SC_EEEEEE10policy1000El10raw_accessNSA_6detail15normal_iteratorINSA_10device_ptrIdEEEEJSD_EEEvT0_iT1_T2_DpNS2_10kernel_argIT3_EE
.visible .entry _ZN3cub18CUB_300001_SM_10006detail9transform16transform_kernelINS2_10policy_hubILb1EN4cuda3std3__45tupleIJN6thrust24THRUST_300001_SM_1000_NS17counting_iteratorIiNSA_11use_defaultESC_SC_EEEEEE10policy1000El10raw_accessNSA_6detail15normal_iteratorINSA_10device_ptrIdEEEEJSD_EEEvT0_iT1_T2_DpNS2_10kernel_argIT3_EE(
	.param .u64 _ZN3cub18CUB_300001_SM_10006detail9transform16transform_kernelINS2_10policy_hubILb1EN4cuda3std3__45tupleIJN6thrust24THRUST_300001_SM_1000_NS17counting_iteratorIiNSA_11use_defaultESC_SC_EEEEEE10policy1000El10raw_accessNSA_6detail15normal_iteratorINSA_10device_ptrIdEEEEJSD_EEEvT0_iT1_T2_DpNS2_10kernel_argIT3_EE_param_0,
	.param .u32 _ZN3cub18CUB_300001_SM_10006detail9transform16transform_kernelINS2_10policy_hubILb1EN4cuda3std3__45tupleIJN6thrust24THRUST_300001_SM_1000_NS17counting_iteratorIiNSA_11use_defaultESC_SC_EEEEEE10policy1000El10raw_accessNSA_6detail15normal_iteratorINSA_10device_ptrIdEEEEJSD_EEEvT0_iT1_T2_DpNS2_10kernel_argIT3_EE_param_1,
	.param .align 1 .b8 _ZN3cub18CUB_300001_SM_10006detail9transform16transform_kernelINS2_10policy_hubILb1EN4cuda3std3__45tupleIJN6thrust24THRUST_300001_SM_1000_NS17counting_iteratorIiNSA_11use_defaultESC_SC_EEEEEE10policy1000El10raw_accessNSA_6detail15normal_iteratorINSA_10device_ptrIdEEEEJSD_EEEvT0_iT1_T2_DpNS2_10kernel_argIT3_EE_param_2[1],
	.param .align 8 .b8 _ZN3cub18CUB_300001_SM_10006detail9transform16transform_kernelINS2_10policy_hubILb1EN4cuda3std3__45tupleIJN6thrust24THRUST_300001_SM_1000_NS17counting_iteratorIiNSA_11use_defaultESC_SC_EEEEEE10policy1000El10raw_accessNSA_6detail15normal_iteratorINSA_10device_ptrIdEEEEJSD_EEEvT0_iT1_T2_DpNS2_10kernel_argIT3_EE_param_3[8],
	.param .align 8 .b8 _ZN3cub18CUB_300001_SM_10006detail9transform16transform_kernelINS2_10policy_hubILb1EN4cuda3std3__45tupleIJN6thrust24THRUST_300001_SM_1000_NS17counting_iteratorIiNSA_11use_defaultESC_SC_EEEEEE10policy1000El10raw_accessNSA_6detail15normal_iteratorINSA_10device_ptrIdEEEEJSD_EEEvT0_iT1_T2_DpNS2_10kernel_argIT3_EE_param_4[16]
)
.maxntid 128
{
	.reg .pred 	%p<17>;
	.reg .b32 	%r<68>;
	.reg .b64 	%rd<67>;
	.reg .b64 	%fd<7>;

	ld.param.u32 	%r18, [_ZN3cub18CUB_300001_SM_10006detail9transform16transform_kernelINS2_10policy_hubILb1EN4cuda3std3__45tupleIJN6thrust24THRUST_300001_SM_1000_NS17counting_iteratorIiNSA_11use_defaultESC_SC_EEEEEE10policy1000El10raw_accessNSA_6detail15normal_iteratorINSA_10device_ptrIdEEEEJSD_EEEvT0_iT1_T2_DpNS2_10kernel_argIT3_EE_param_4];
	ld.param.u64 	%rd18, [_ZN3cub18CUB_300001_SM_10006detail9transform16transform_kernelINS2_10policy_hubILb1EN4cuda3std3__45tupleIJN6thrust24THRUST_300001_SM_1000_NS17counting_iteratorIiNSA_11use_defaultESC_SC_EEEEEE10policy1000El10raw_accessNSA_6detail15normal_iteratorINSA_10device_ptrIdEEEEJSD_EEEvT0_iT1_T2_DpNS2_10kernel_argIT3_EE_param_0];
	ld.param.u64 	%rd19, [_ZN3cub18CUB_300001_SM_10006detail9transform16transform_kernelINS2_10policy_hubILb1EN4cuda3std3__45tupleIJN6thrust24THRUST_300001_SM_1000_NS17counting_iteratorIiNSA_11use_defaultESC_SC_EEEEEE10policy1000El10raw_accessNSA_6detail15normal_iteratorINSA_10device_ptrIdEEEEJSD_EEEvT0_iT1_T2_DpNS2_10kernel_argIT3_EE_param_3];
	ld.param.u32 	%r17, [_ZN3cub18CUB_300001_SM_10006detail9transform16transform_kernelINS2_10policy_hubILb1EN4cuda3std3__45tupleIJN6thrust24THRUST_300001_SM_1000_NS17counting_iteratorIiNSA_11use_defaultESC_SC_EEEEEE10policy1000El10raw_accessNSA_6detail15normal_iteratorINSA_10device_ptrIdEEEEJSD_EEEvT0_iT1_T2_DpNS2_10kernel_argIT3_EE_param_1];
	cvta.to.global.u64 	%rd20, %rd19;
	shl.b32 	%r19, %r17, 7;
	mov.u32 	%r20, %ctaid.x;
	cvt.u64.u32 	%rd21, %r20;
	cvt.s64.s32 	%rd22, %r19;
	mul.lo.s64 	%rd23, %rd22, %rd21;
	sub.s64 	%rd24, %rd18, %rd23;
	min.s64 	%rd25, %rd24, %rd22;
	cvt.u32.u64 	%r1, %rd25;
	cvt.u32.u64 	%r21, %rd23;
	add.s32 	%r2, %r18, %r21;
	shl.b64 	%rd26, %rd23, 3;
	add.s64 	%rd1, %rd20, %rd26;
	setp.eq.s32 	%p1, %r19, %r1;
	@%p1 bra 	$L__BB3_12;
	setp.lt.s32 	%p2, %r17, 1;
	@%p2 bra 	$L__BB3_21;
	mov.b32 	%r66, 0;
	mov.u32 	%r3, %tid.x;
$L__BB3_3:
	shl.b32 	%r23, %r66, 7;
	add.s32 	%r12, %r23, %r3;
	setp.ge.s32 	%p3, %r12, %r1;
	@%p3 bra 	$L__BB3_11;
	add.s32 	%r13, %r12, %r2;
	setp.eq.s32 	%p4, %r13, 0;
	mov.b32 	%r67, 1;
	@%p4 bra 	$L__BB3_10;
	cvt.s64.s32 	%rd64, %r13;
	mov.b64 	%rd65, 48271;
	mov.b64 	%rd66, 1;
$L__BB3_6:
	and.b64  	%rd29, %rd64, 1;
	setp.eq.b64 	%p5, %rd29, 1;
	not.pred 	%p6, %p5;
	@%p6 bra 	$L__BB3_8;
	mul.lo.s64 	%rd30, %rd66, %rd65;
	mul.hi.u64 	%rd31, %rd30, 8589934597;
	sub.s64 	%rd32, %rd30, %rd31;
	shr.u64 	%rd33, %rd32, 1;
	add.s64 	%rd34, %rd33, %rd31;
	shr.u64 	%rd35, %rd34, 30;
	mul.lo.s64 	%rd36, %rd35, 2147483647;
	sub.s64 	%rd66, %rd30, %rd36;
$L__BB3_8:
	shr.u64 	%rd16, %rd64, 1;
	mul.lo.s64 	%rd37, %rd65, %rd65;
	mul.hi.u64 	%rd38, %rd37, -9223372032559808509;
	shr.u64 	%rd39, %rd38, 30;
	mul.lo.s64 	%rd40, %rd39, 2147483647;
	sub.s64 	%rd65, %rd37, %rd40;
	setp.gt.u64 	%p7, %rd64, 1;
	mov.u64 	%rd64, %rd16;
	@%p7 bra 	$L__BB3_6;
	cvt.u32.u64 	%r25, %rd66;
	mul.hi.u32 	%r26, %r25, 3;
	sub.s32 	%r27, %r25, %r26;
	shr.u32 	%r28, %r27, 1;
	add.s32 	%r29, %r28, %r26;
	shr.u32 	%r30, %r29, 30;
	mul.lo.s32 	%r31, %r30, 2147483647;
	sub.s32 	%r67, %r25, %r31;
$L__BB3_10:
	mul.hi.u32 	%r32, %r67, -1131474031;
	shr.u32 	%r33, %r32, 15;
	mul.lo.s32 	%r34, %r33, 44488;
	sub.s32 	%r35, %r67, %r34;
	mul.lo.s32 	%r36, %r35, 48271;
	mul.lo.s32 	%r37, %r33, 3399;
	setp.lt.u32 	%p8, %r36, %r37;
	xor.b32  	%r38, %r37, 2147483647;
	neg.s32 	%r39, %r37;
	selp.b32 	%r40, %r38, %r39, %p8;
	add.s32 	%r41, %r36, %r40;
	add.s32 	%r42, %r41, -1;
	cvt.rn.f64.u32 	%fd1, %r42;
	div.rn.f64 	%fd2, %fd1, 0d41DFFFFFFF800000;
	fma.rn.f64 	%fd3, %fd2, 0d402E000000000000, 0d4039000000000000;
	mul.wide.s32 	%rd41, %r12, 8;
	add.s64 	%rd42, %rd1, %rd41;
	st.global.f64 	[%rd42], %fd3;
$L__BB3_11:
	add.s32 	%r66, %r66, 1;
	setp.ne.s32 	%p9, %r66, %r17;
	@%p9 bra 	$L__BB3_3;
	bra.uni 	$L__BB3_21;
$L__BB3_12:
	setp.lt.s32 	%p10, %r17, 1;
	@%p10 bra 	$L__BB3_21;
	mov.b32 	%r64, 0;
	mov.u32 	%r4, %tid.x;
$L__BB3_14:
	shl.b32 	%r45, %r64, 7;
	add.s32 	%r6, %r45, %r4;
	add.s32 	%r7, %r6, %r2;
	setp.eq.s32 	%p11, %r7, 0;
	mov.b32 	%r65, 1;
	@%p11 bra 	$L__BB3_20;
	cvt.s64.s32 	%rd60, %r7;
	mov.b64 	%rd61, 48271;
	mov.b64 	%rd62, 1;
$L__BB3_16:
	and.b64  	%rd45, %rd60, 1;
	setp.eq.b64 	%p12, %rd45, 1;
	not.pred 	%p13, %p12;
	@%p13 bra 	$L__BB3_18;
	mul.lo.s64 	%rd46, %rd62, %rd61;
	mul.hi.u64 	%rd47, %rd46, 8589934597;
	sub.s64 	%rd48, %rd46, %rd47;
	shr.u64 	%rd49, %rd48, 1;
	add.s64 	%rd50, %rd49, %rd47;
	shr.u64 	%rd51, %rd50, 30;
	mul.lo.s64 	%rd52, %rd51, 2147483647;
	sub.s64 	%rd62, %rd46, %rd52;
$L__BB3_18:
	shr.u64 	%rd8, %rd60, 1;
	mul.lo.s64 	%rd53, %rd61, %rd61;
	mul.hi.u64 	%rd54, %rd53, -9223372032559808509;
	shr.u64 	%rd55, %rd54, 30;
	mul.lo.s64 	%rd56, %rd55, 2147483647;
	sub.s64 	%rd61, %rd53, %rd56;
	setp.gt.u64 	%p14, %rd60, 1;
	mov.u64 	%rd60, %rd8;
	@%p14 bra 	$L__BB3_16;
	cvt.u32.u64 	%r46, %rd62;
	mul.hi.u32 	%r47, %r46, 3;
	sub.s32 	%r48, %r46, %r47;
	shr.u32 	%r49, %r48, 1;
	add.s32 	%r50, %r49, %r47;
	shr.u32 	%r51, %r50, 30;
	mul.lo.s32 	%r52, %r51, 2147483647;
	sub.s32 	%r65, %r46, %r52;
$L__BB3_20:
	mul.hi.u32 	%r53, %r65, -1131474031;
	shr.u32 	%r54, %r53, 15;
	mul.lo.s32 	%r55, %r54, 44488;
	sub.s32 	%r56, %r65, %r55;
	mul.lo.s32 	%r57, %r56, 48271;
	mul.lo.s32 	%r58, %r54, 3399;
	setp.lt.u32 	%p15, %r57, %r58;
	xor.b32  	%r59, %r58, 2147483647;
	neg.s32 	%r60, %r58;
	selp.b32 	%r61, %r59, %r60, %p15;
	add.s32 	%r62, %r57, %r61;
	add.s32 	%r63, %r62, -1;
	cvt.rn.f64.u32 	%fd4, %r63;
	div.rn.f64 	%fd5, %fd4, 0d41DFFFFFFF800000;
	fma.rn.f64 	%fd6, %fd5, 0d402E000000000000, 0d4039000000000000;
	mul.wide.s32 	%rd57, %r6, 8;
	add.s64 	%rd58, %rd1, %rd57;
	st.global.f64 	[%rd58], %fd6;
	add.s32 	%r64, %r64, 1;
	setp.eq.s32 	%p16, %r64, %r17;
	@%p16 bra 	$L__BB3_21;
	bra.uni 	$L__BB3_14;
$L__BB3_21:
	ret;

}


// ===== COMPILED SASS (sm_100) =====

	.target	sm_100

	.elftype	@"ET_EXEC"


//--------------------- .note.nv.tkinfo           --------------------------
	.section	.note.nv.tkinfo,"",@"SHT_NOTE"
	.sectionflags	@"SHF_NOTE_NV_TKINFO"
	.tkinfo
        /*0018*/ 	.word	0x00000002
        /*0030*/ 	.string	""
        /*0030*/ 	.string	"ptxas"
        /*0030*/ 	.string	"Cuda compilation tools, release 13.0, V13.0.88"
        /*0030*/ 	.string	"Build cuda_13.0.r13.0/compiler.36424714_0"
        /*0030*/ 	.string	"-arch sm_100 -m 64 "



//--------------------- .note.nv.cuinfo           --------------------------
	.section	.note.nv.cuinfo,"",@"SHT_NOTE"
	.sectionflags	@"SHF_NOTE_NV_CUINFO"
        /*0018*/ 	.short	0x0002
        /*001a*/ 	.short	0x0064
        /*001c*/ 	.short	0x0082
	.zero		2


//--------------------- .nv.info                  --------------------------
	.section	.nv.info,"",@"SHT_CUDA_INFO"
	.align	4


	//----- nvinfo : EIATTR_REGCOUNT
	.align		4
        /*0000*/ 	.byte	0x04, 0x2f
        /*0002*/ 	.short	(.L_44 - .L_43)
	.align		4
.L_43:
        /*0004*/ 	.word	index@(_ZN3cub18CUB_300001_SM_10006detail11EmptyKernelIvEEvv)
        /*0008*/ 	.word	0x00000004


	//----- nvinfo : EIATTR_FRAME_SIZE
	.align		4
.L_44:
        /*000c*/ 	.byte	0x04, 0x11
        /*000e*/ 	.short	(.L_46 - .L_45)
	.align		4
.L_45:
        /*0010*/ 	.word	index@(_ZN3cub18CUB_300001_SM_10006detail11EmptyKernelIvEEvv)
        /*0014*/ 	.word	0x00000000


	//----- nvinfo : EIATTR_REGCOUNT
	.align		4
.L_46:
        /*0018*/ 	.byte	0x04, 0x2f
        /*001a*/ 	.short	(.L_48 - .L_47)
	.align		4
.L_47:
        /*001c*/ 	.word	index@(_ZN3cub18CUB_300001_SM_10006detail8for_each13static_kernelINS2_12policy_hub_t12policy_500_tEmN6thrust24THRUST_300001_SM_1000_NS8cuda_cub20__uninitialized_fill7functorINS7_10device_ptrIdEEdEEEEvT0_T1_)
        /*0020*/ 	.word	0x00000009


	//----- nvinfo : EIATTR_FRAME_SIZE
	.align		4
.L_48:
        /*0024*/ 	.byte	0x04, 0x11
        /*0026*/ 	.short	(.L_50 - .L_49)
	.align		4
.L_49:
        /*0028*/ 	.word	index@(_ZN3cub18CUB_300001_SM_10006detail8for_each13static_kernelINS2_12policy_hub_t12policy_500_tEmN6thrust24THRUST_300001_SM_1000_NS8cuda_cub20__uninitialized_fill7functorINS7_10device_ptrIdEEdEEEEvT0_T1_)
        /*002c*/ 	.word	0x00000000


	//----- nvinfo : EIATTR_REGCOUNT
	.align		4
.L_50:
        /*0030*/ 	.byte	0x04, 0x2f
        /*0032*/ 	.short	(.L_52 - .L_51)
	.align		4
.L_51:
        /*0034*/ 	.word	index@(_ZN3cub18CUB_300001_SM_10006detail9transform16transform_kernelINS2_10policy_hubILb1EN4cuda3std3__45tupleIJN6thrust24THRUST_300001_SM_1000_NS17counting_iteratorIiNSA_11use_defaultESC_SC_EEEEEE10policy1000Ei10raw_accessNSA_6detail15normal_iteratorINSA_10device_ptrIdEEEEJSD_EEEvT0_iT1_T2_DpNS2_10kernel_argIT3_EE)
        /*0038*/ 	.word	0x0000001e


	//----- nvinfo : EIATTR_FRAME_SIZE
	.align		4
.L_52:
        /*003c*/ 	.byte	0x04, 0x11
        /*003e*/ 	.short	(.L_54 - .L_53)
	.align		4
.L_53:
        /*0040*/ 	.word	index@($__internal_1_$__cuda_sm20_div_rn_f64_full)
        /*0044*/ 	.word	0x00000000


	//----- nvinfo : EIATTR_FRAME_SIZE
	.align		4
.L_54:
        /*0048*/ 	.byte	0x04, 0x11
        /*004a*/ 	.short	(.L_56 - .L_55)
	.align		4
.L_55:
        /*004c*/ 	.word	index@(_ZN3cub18CUB_300001_SM_10006detail9transform16transform_kernelINS2_10policy_hubILb1EN4cuda3std3__45tupleIJN6thrust24THRUST_300001_SM_1000_NS17counting_iteratorIiNSA_11use_defaultESC_SC_EEEEEE10policy1000Ei10raw_accessNSA_6detail15normal_iteratorINSA_10device_ptrIdEEEEJSD_EEEvT0_iT1_T2_DpNS2_10kernel_argIT3_EE)
        /*0050*/ 	.word	0x00000000


	//----- nvinfo : EIATTR_REGCOUNT
	.align		4
.L_56:
        /*0054*/ 	.byte	0x04, 0x2f
        /*0056*/ 	.short	(.L_58 - .L_57)
	.align		4
.L_57:
        /*0058*/ 	.word	index@(_ZN3cub18CUB_300001_SM_10006detail9transform16transform_kernelINS2_10policy_hubILb1EN4cuda3std3__45tupleIJN6thrust24THRUST_300001_SM_1000_NS17counting_iteratorIiNSA_11use_defaultESC_SC_EEEEEE10policy1000El10raw_accessNSA_6detail15normal_iteratorINSA_10device_ptrIdEEEEJSD_EEEvT0_iT1_T2_DpNS2_10kernel_argIT3_EE)
        /*005c*/ 	.word	0x0000001e


	//----- nvinfo : EIATTR_FRAME_SIZE
	.align		4
.L_58:
        /*0060*/ 	.byte	0x04, 0x11
        /*0062*/ 	.short	(.L_60 - .L_59)
	.align		4
.L_59:
        /*0064*/ 	.word	index@($__internal_0_$__cuda_sm20_div_rn_f64_full)
        /*0068*/ 	.word	0x00000000


	//----- nvinfo : EIATTR_FRAME_SIZE
	.align		4
.L_60:
        /*006c*/ 	.byte	0x04, 0x11
        /*006e*/ 	.short	(.L_62 - .L_61)
	.align		4
.L_61:
        /*0070*/ 	.word	index@(_ZN3cub18CUB_300001_SM_10006detail9transform16transform_kernelINS2_10policy_hubILb1EN4cuda3std3__45tupleIJN6thrust24THRUST_300001_SM_1000_NS17counting_iteratorIiNSA_11use_defaultESC_SC_EEEEEE10policy1000El10raw_accessNSA_6detail15normal_iteratorINSA_10device_ptrIdEEEEJSD_EEEvT0_iT1_T2_DpNS2_10kernel_argIT3_EE)
        /*0074*/ 	.word	0x00000000


	//----- nvinfo : EIATTR_MIN_STACK_SIZE
	.align		4
.L_62:
        /*0078*/ 	.byte	0x04, 0x12
        /*007a*/ 	.short	(.L_64 - .L_63)
	.align		4
.L_63:
        /*007c*/ 	.word	index@(_ZN3cub18CUB_300001_SM_10006detail9transform16transform_kernelINS2_10policy_hubILb1EN4cuda3std3__45tupleIJN6thrust24THRUST_300001_SM_1000_NS17counting_iteratorIiNSA_11use_defaultESC_SC_EEEEEE10policy1000El10raw_accessNSA_6detail15normal_iteratorINSA_10device_ptrIdEEEEJSD_EEEvT0_iT1_T2_DpNS2_10kernel_argIT3_EE)
        /*0080*/ 	.word	0x00000000


	//----- nvinfo : EIATTR_MIN_STACK_SIZE
	.align		4
.L_64:
        /*0084*/ 	.byte	0x04, 0x12
        /*0086*/ 	.short	(.L_66 - .L_65)
	.align		4
.L_65:
        /*0088*/ 	.word	index@(_ZN3cub18CUB_300001_SM_10006detail9transform16transform_kernelINS2_10policy_hubILb1EN4cuda3std3__45tupleIJN6thrust24THRUST_300001_SM_1000_NS17counting_iteratorIiNSA_11use_defaultESC_SC_EEEEEE10policy1000Ei10raw_accessNSA_6detail15normal_iteratorINSA_10device_ptrIdEEEEJSD_EEEvT0_iT1_T2_DpNS2_10kernel_argIT3_EE)
        /*008c*/ 	.word	0x00000000


	//----- nvinfo : EIATTR_MIN_STACK_SIZE
	.align		4
.L_66:
        /*0090*/ 	.byte	0x04, 0x12
        /*0092*/ 	.short	(.L_68 - .L_67)
	.align		4
.L_67:
        /*0094*/ 	.word	index@(_ZN3cub18CUB_300001_SM_10006detail8for_each13static_kernelINS2_12policy_hub_t12policy_500_tEmN6thrust24THRUST_300001_SM_1000_NS8cuda_cub20__uninitialized_fill7functorINS7_10device_ptrIdEEdEEEEvT0_T1_)
        /*0098*/ 	.word	0x00000000


	//----- nvinfo : EIATTR_MIN_STACK_SIZE
	.align		4
.L_68:
        /*009c*/ 	.byte	0x04, 0x12
        /*009e*/ 	.short	(.L_70 - .L_69)
	.align		4
.L_69:
        /*00a0*/ 	.word	index@(_ZN3cub18CUB_300001_SM_10006detail11EmptyKernelIvEEvv)
        /*00a4*/ 	.word	0x00000000
.L_70:


//--------------------- .nv.compat                --------------------------
	.section	.nv.compat,"",@"SHT_CUDA_COMPAT_INFO"
	.align	4
        /*0000*/ 	.byte	0x02, 0x09, 0x00, 0x00, 0x02, 0x02, 0x01, 0x00, 0x02, 0x05, 0x05, 0x00, 0x03, 0x07, 0x01, 0x01
        /*0010*/ 	.byte	0x02, 0x03, 0x00, 0x00, 0x02, 0x06, 0x01, 0x00, 0x04, 0x0b, 0x08, 0x00, 0x01, 0x00, 0x00, 0x00
        /*0020*/ 	.byte	0x00, 0x00, 0x00, 0x00


//--------------------- .nv.info._ZN3cub18CUB_300001_SM_10006detail9transform16transform_kernelINS2_10policy_hubILb1EN4cuda3std3__45tupleIJN6thrust24THRUST_300001_SM_1000_NS17counting_iteratorIiNSA_11use_defaultESC_SC_EEEEEE10policy1000El10raw_accessNSA_6detail15normal_iteratorINSA_10device_ptrIdEEEEJSD_EEEvT0_iT1_T2_DpNS2_10kernel_argIT3_EE --------------------------
	.section	.nv.info._ZN3cub18CUB_300001_SM_10006detail9transform16transform_kernelINS2_10policy_hubILb1EN4cuda3std3__45tupleIJN6thrust24THRUST_300001_SM_1000_NS17counting_iteratorIiNSA_11use_defaultESC_SC_EEEEEE10policy1000El10raw_accessNSA_6detail15normal_iteratorINSA_10device_ptrIdEEEEJSD_EEEvT0_iT1_T2_DpNS2_10kernel_argIT3_EE,"",@"SHT_CUDA_INFO"
	.sectionflags	@""
	.align	4


	//----- nvinfo : EIATTR_CUDA_API_VERSION
	.align		4
        /*0000*/ 	.byte	0x04, 0x37
        /*0002*/ 	.short	(.L_72 - .L_71)
.L_71:
        /*0004*/ 	.word	0x00000082


	//----- nvinfo : EIATTR_KPARAM_INFO
	.align		4
.L_72:
        /*0008*/ 	.byte	0x04, 0x17
        /*000a*/ 	.short	(.L_74 - .L_73)
.L_73:
        /*000c*/ 	.word	0x00000000
        /*0010*/ 	.short	0x0004
        /*0012*/ 	.short	0x0018
        /*0014*/ 	.byte	0x00, 0xf0, 0x41, 0x00


	//----- nvinfo : EIATTR_KPARAM_INFO
	.align		4
.L_74:
        /*0018*/ 	.byte	0x04, 0x17
        /*001a*/ 	.short	(.L_76 - .L_75)
.L_75:
        /*001c*/ 	.word	0x00000000
        /*0020*/ 	.short	0x0003
        /*0022*/ 	.short	0x0010
        /*0024*/ 	.byte	0x00, 0xf0, 0x21, 0x00


	//----- nvinfo : EIATTR_KPARAM_INFO
	.align		4
.L_76:
        /*0028*/ 	.byte	0x04, 0x17
        /*002a*/ 	.short	(.L_78 - .L_77)
.L_77:
        /*002c*/ 	.word	0x00000000
        /*0030*/ 	.short	0x0002
        /*0032*/ 	.short	0x000c
        /*0034*/ 	.byte	0x00, 0xf0, 0x05, 0x00


	//----- nvinfo : EIATTR_KPARAM_INFO
	.align		4
.L_78:
        /*0038*/ 	.byte	0x04, 0x17
        /*003a*/ 	.short	(.L_80 - .L_79)
.L_79:
        /*003c*/ 	.word	0x00000000
        /*0040*/ 	.short	0x0001
        /*0042*/ 	.short	0x0008
        /*0044*/ 	.byte	0x00, 0xf0, 0x11, 0x00


	//----- nvinfo : EIATTR_KPARAM_INFO
	.align		4
.L_80:
        /*0048*/ 	.byte	0x04, 0x17
        /*004a*/ 	.short	(.L_82 - .L_81)
.L_81:
        /*004c*/ 	.word	0x00000000
        /*0050*/ 	.short	0x0000
        /*0052*/ 	.short	0x0000
        /*0054*/ 	.byte	0x00, 0xf0, 0x21, 0x00


	//----- nvinfo : EIATTR_SPARSE_MMA_MASK
	.align		4
.L_82:
        /*0058*/ 	.byte	0x03, 0x50
        /*005a*/ 	.short	0x0000


	//----- nvinfo : EIATTR_MAXREG_COUNT
	.align		4
        /*005c*/ 	.byte	0x03, 0x1b
        /*005e*/ 	.short	0x00ff


	//----- nvinfo : EIATTR_MERCURY_ISA_VERSION
	.align		4
        /*0060*/ 	.byte	0x03, 0x5f
        /*0062*/ 	.short	0x0101


	//----- nvinfo : EIATTR_VRC_CTA_INIT_COUNT
	.align		4
        /*0064*/ 	.byte	0x02, 0x4a
	.zero		1
	.zero		1


	//----- nvinfo : EIATTR_EXIT_INSTR_OFFSETS
	.align		4
        /*0068*/ 	.byte	0x04, 0x1c
        /*006a*/ 	.short	(.L_84 - .L_83)


	//   ....[0]....
.L_83:
        /*006c*/ 	.word	0x00000190


	//   ....[1]....
        /*0070*/ 	.word	0x00000910


	//   ....[2]....
        /*0074*/ 	.word	0x00000930


	//   ....[3]....
        /*0078*/ 	.word	0x00001060


	//----- nvinfo : EIATTR_MAX_THREADS
	.align		4
.L_84:
        /*007c*/ 	.byte	0x04, 0x05
        /*007e*/ 	.short	(.L_86 - .L_85)
.L_85:
        /*0080*/ 	.word	0x00000080
        /*0084*/ 	.word	0x00000001
        /*0088*/ 	.word	0x00000001


	//----- nvinfo : EIATTR_CRS_STACK_SIZE
	.align		4
.L_86:
        /*008c*/ 	.byte	0x04, 0x1e
        /*008e*/ 	.short	(.L_88 - .L_87)
.L_87:
        /*0090*/ 	.word	0x00000000


	//----- nvinfo : EIATTR_CBANK_PARAM_SIZE
	.align		4
.L_88:
        /*0094*/ 	.byte	0x03, 0x19
        /*0096*/ 	.short	0x0028


	//----- nvinfo : EIATTR_PARAM_CBANK
	.align		4
        /*0098*/ 	.byte	0x04, 0x0a
        /*009a*/ 	.short	(.L_90 - .L_89)
	.align		4
.L_89:
        /*009c*/ 	.word	index@(.nv.constant0._ZN3cub18CUB_300001_SM_10006detail9transform16transform_kernelINS2_10policy_hubILb1EN4cuda3std3__45tupleIJN6thrust24THRUST_300001_SM_1000_NS17counting_iteratorIiNSA_11use_defaultESC_SC_EEEEEE10policy1000El10raw_accessNSA_6detail15normal_iteratorINSA_10device_ptrIdEEEEJSD_EEEvT0_iT1_T2_DpNS2_10kernel_argIT3_EE)
        /*00a0*/ 	.short	0x0380
        /*00a2*/ 	.short	0x0028


	//----- nvinfo : EIATTR_SW_WAR
	.align		4
.L_90:
        /*00a4*/ 	.byte	0x04, 0x36
        /*00a6*/ 	.short	(.L_92 - .L_91)
.L_91:
        /*00a8*/ 	.word	0x00000008
.L_92:


//--------------------- .nv.info._ZN3cub18CUB_300001_SM_10006detail9transform16transform_kernelINS2_10policy_hubILb1EN4cuda3std3__45tupleIJN6thrust24THRUST_300001_SM_1000_NS17counting_iteratorIiNSA_11use_defaultESC_SC_EEEEEE10policy1000Ei10raw_accessNSA_6detail15normal_iteratorINSA_10device_ptrIdEEEEJSD_EEEvT0_iT1_T2_DpNS2_10kernel_argIT3_EE --------------------------
	.section	.nv.info._ZN3cub18CUB_300001_SM_10006detail9transform16transform_kernelINS2_10policy_hubILb1EN4cuda3std3__45tupleIJN6thrust24THRUST_300001_SM_1000_NS17counting_iteratorIiNSA_11use_defaultESC_SC_EEEEEE10policy1000Ei10raw_accessNSA_6detail15normal_iteratorINSA_10device_ptrIdEEEEJSD_EEEvT0_iT1_T2_DpNS2_10kernel_argIT3_EE,"",@"SHT_CUDA_INFO"
	.sectionflags	@""
	.align	4


	//----- nvinfo : EIATTR_CUDA_API_VERSION
	.align		4
        /*0000*/ 	.byte	0x04, 0x37
        /*0002*/ 	.short	(.L_94 - .L_93)
.L_93:
        /*0004*/ 	.word	0x00000082


	//----- nvinfo : EIATTR_KPARAM_INFO
	.align		4
.L_94:
        /*0008*/ 	.byte	0x04, 0x17
        /*000a*/ 	.short	(.L_96 - .L_95)
.L_95:
        /*000c*/ 	.word	0x00000000
        /*0010*/ 	.short	0x0004
        /*0012*/ 	.short	0x0018
        /*0014*/ 	.byte	0x00, 0xf0, 0x41, 0x00


	//----- nvinfo : EIATTR_KPARAM_INFO
	.align		4
.L_96:
        /*0018*/ 	.byte	0x04, 0x17
        /*001a*/ 	.short	(.L_98 - .L_97)
.L_97:
        /*001c*/ 	.word	0x00000000
        /*0020*/ 	.short	0x0003
        /*0022*/ 	.short	0x0010
        /*0024*/ 	.byte	0x00, 0xf0, 0x21, 0x00


	//----- nvinfo : EIATTR_KPARAM_INFO
	.align		4
.L_98:
        /*0028*/ 	.byte	0x04, 0x17
        /*002a*/ 	.short	(.L_100 - .L_99)
.L_99:
        /*002c*/ 	.word	0x00000000
        /*0030*/ 	.short	0x0002
        /*0032*/ 	.short	0x0008
        /*0034*/ 	.byte	0x00, 0xf0, 0x05, 0x00


	//----- nvinfo : EIATTR_KPARAM_INFO
	.align		4
.L_100:
        /*0038*/ 	.byte	0x04, 0x17
        /*003a*/ 	.short	(.L_102 - .L_101)
.L_101:
        /*003c*/ 	.word	0x00000000
        /*0040*/ 	.short	0x0001
        /*0042*/ 	.short	0x0004
        /*0044*/ 	.byte	0x00, 0xf0, 0x11, 0x00


	//----- nvinfo : EIATTR_KPARAM_INFO
	.align		4
.L_102:
        /*0048*/ 	.byte	0x04, 0x17
        /*004a*/ 	.short	(.L_104 - .L_103)
.L_103:
        /*004c*/ 	.word	0x00000000
        /*0050*/ 	.short	0x0000
        /*0052*/ 	.short	0x0000
        /*0054*/ 	.byte	0x00, 0xf0, 0x11, 0x00


	//----- nvinfo : EIATTR_SPARSE_MMA_MASK
	.align		4
.L_104:
        /*0058*/ 	.byte	0x03, 0x50
        /*005a*/ 	.short	0x0000


	//----- nvinfo : EIATTR_MAXREG_COUNT
	.align		4
        /*005c*/ 	.byte	0x03, 0x1b
        /*005e*/ 	.short	0x00ff


	//----- nvinfo : EIATTR_MERCURY_ISA_VERSION
	.align		4
        /*0060*/ 	.byte	0x03, 0x5f
        /*0062*/ 	.short	0x0101


	//----- nvinfo : EIATTR_VRC_CTA_INIT_COUNT
	.align		4
        /*0064*/ 	.byte	0x02, 0x4a
	.zero		1
	.zero		1


	//----- nvinfo : EIATTR_EXIT_INSTR_OFFSETS
	.align		4
        /*0068*/ 	.byte	0x04, 0x1c
        /*006a*/ 	.short	(.L_106 - .L_105)


	//   ....[0]....
.L_105:
        /*006c*/ 	.word	0x00000110


	//   ....[1]....
        /*0070*/ 	.word	0x00000840


	//   ....[2]....
        /*0074*/ 	.word	0x00000870


	//   ....[3]....
        /*0078*/ 	.word	0x00000fe0


	//----- nvinfo : EIATTR_MAX_THREADS
	.align		4
.L_106:
        /*007c*/ 	.byte	0x04, 0x05
        /*007e*/ 	.short	(.L_108 - .L_107)
.L_107:
        /*0080*/ 	.word	0x00000080
        /*0084*/ 	.word	0x00000001
        /*0088*/ 	.word	0x00000001


	//----- nvinfo : EIATTR_CRS_STACK_SIZE
	.align		4
.L_108:
        /*008c*/ 	.byte	0x04, 0x1e
        /*008e*/ 	.short	(.L_110 - .L_109)
.L_109:
        /*0090*/ 	.word	0x00000000


	//----- nvinfo : EIATTR_CBANK_PARAM_SIZE
	.align		4
.L_110:
        /*0094*/ 	.byte	0x03, 0x19
        /*0096*/ 	.short	0x0028


	//----- nvinfo : EIATTR_PARAM_CBANK
	.align		4
        /*0098*/ 	.byte	0x04, 0x0a
        /*009a*/ 	.short	(.L_112 - .L_111)
	.align		4
.L_111:
        /*009c*/ 	.word	index@(.nv.constant0._ZN3cub18CUB_300001_SM_10006detail9transform16transform_kernelINS2_10policy_hubILb1EN4cuda3std3__45tupleIJN6thrust24THRUST_300001_SM_1000_NS17counting_iteratorIiNSA_11use_defaultESC_SC_EEEEEE10policy1000Ei10raw_accessNSA_6detail15normal_iteratorINSA_10device_ptrIdEEEEJSD_EEEvT0_iT1_T2_DpNS2_10kernel_argIT3_EE)
        /*00a0*/ 	.short	0x0380
        /*00a2*/ 	.short	0x0028


	//----- nvinfo : EIATTR_SW_WAR
	.align		4
.L_112:
        /*00a4*/ 	.byte	0x04, 0x36
        /*00a6*/ 	.short	(.L_114 - .L_113)
.L_113:
        /*00a8*/ 	.word	0x00000008
.L_114:


//--------------------- .nv.info._ZN3cub18CUB_300001_SM_10006detail8for_each13static_kernelINS2_12policy_hub_t12policy_500_tEmN6thrust24THRUST_300001_SM_1000_NS8cuda_cub20__uninitialized_fill7functorINS7_10device_ptrIdEEdEEEEvT0_T1_ --------------------------
	.section	.nv.info._ZN3cub18CUB_300001_SM_10006detail8for_each13static_kernelINS2_12policy_hub_t12policy_500_tEmN6thrust24THRUST_300001_SM_1000_NS8cuda_cub20__uninitialized_fill7functorINS7_10device_ptrIdEEdEEEEvT0_T1_,"",@"SHT_CUDA_INFO"
	.sectionflags	@""
	.align	4


	//----- nvinfo : EIATTR_CUDA_API_VERSION
	.align		4
        /*0000*/ 	.byte	0x04, 0x37
        /*0002*/ 	.short	(.L_116 - .L_115)
.L_115:
        /*0004*/ 	.word	0x00000082


	//----- nvinfo : EIATTR_KPARAM_INFO
	.align		4
.L_116:
        /*0008*/ 	.byte	0x04, 0x17
        /*000a*/ 	.short	(.L_118 - .L_117)
.L_117:
        /*000c*/ 	.word	0x00000000
        /*0010*/ 	.short	0x0001
        /*0012*/ 	.short	0x0008
        /*0014*/ 	.byte	0x00, 0xf0, 0x41, 0x00


	//----- nvinfo : EIATTR_KPARAM_INFO
	.align		4
.L_118:
        /*0018*/ 	.byte	0x04, 0x17
        /*001a*/ 	.short	(.L_120 - .L_119)
.L_119:
        /*001c*/ 	.word	0x00000000
        /*0020*/ 	.short	0x0000
        /*0022*/ 	.short	0x0000
        /*0024*/ 	.byte	0x00, 0xf0, 0x21, 0x00


	//----- nvinfo : EIATTR_SPARSE_MMA_MASK
	.align		4
.L_120:
        /*0028*/ 	.byte	0x03, 0x50
        /*002a*/ 	.short	0x0000


	//----- nvinfo : EIATTR_MAXREG_COUNT
	.align		4
        /*002c*/ 	.byte	0x03, 0x1b
        /*002e*/ 	.short	0x00ff


	//----- nvinfo : EIATTR_MERCURY_ISA_VERSION
	.align		4
        /*0030*/ 	.byte	0x03, 0x5f
        /*0032*/ 	.short	0x0101


	//----- nvinfo : EIATTR_VRC_CTA_INIT_COUNT
	.align		4
        /*0034*/ 	.byte	0x02, 0x4a
	.zero		1
	.zero		1


	//----- nvinfo : EIATTR_EXIT_INSTR_OFFSETS
	.align		4
        /*0038*/ 	.byte	0x04, 0x1c
        /*003a*/ 	.short	(.L_122 - .L_121)


	//   ....[0]....
.L_121:
        /*003c*/ 	.word	0x00000130


	//   ....[1]....
        /*0040*/ 	.word	0x00000230


	//   ....[2]....
        /*0044*/ 	.word	0x00000260


	//----- nvinfo : EIATTR_MAX_THREADS
	.align		4
.L_122:
        /*0048*/ 	.byte	0x04, 0x05
        /*004a*/ 	.short	(.L_124 - .L_123)
.L_123:
        /*004c*/ 	.word	0x00000100
        /*0050*/ 	.word	0x00000001
        /*0054*/ 	.word	0x00000001


	//----- nvinfo : EIATTR_CBANK_PARAM_SIZE
	.align		4
.L_124:
        /*0058*/ 	.byte	0x03, 0x19
        /*005a*/ 	.short	0x0018


	//----- nvinfo : EIATTR_PARAM_CBANK
	.align		4
        /*005c*/ 	.byte	0x04, 0x0a
        /*005e*/ 	.short	(.L_126 - .L_125)
	.align		4
.L_125:
        /*0060*/ 	.word	index@(.nv.constant0._ZN3cub18CUB_300001_SM_10006detail8for_each13static_kernelINS2_12policy_hub_t12policy_500_tEmN6thrust24THRUST_300001_SM_1000_NS8cuda_cub20__uninitialized_fill7functorINS7_10device_ptrIdEEdEEEEvT0_T1_)
        /*0064*/ 	.short	0x0380
        /*0066*/ 	.short	0x0018


	//----- nvinfo : EIATTR_SW_WAR
	.align		4
.L_126:
        /*0068*/ 	.byte	0x04, 0x36
        /*006a*/ 	.short	(.L_128 - .L_127)
.L_127:
        /*006c*/ 	.word	0x00000008
.L_128:


//--------------------- .nv.info._ZN3cub18CUB_300001_SM_10006detail11EmptyKernelIvEEvv --------------------------
	.section	.nv.info._ZN3cub18CUB_300001_SM_10006detail11EmptyKernelIvEEvv,"",@"SHT_CUDA_INFO"
	.sectionflags	@""
	.align	4


	//----- nvinfo : EIATTR_CUDA_API_VERSION
	.align		4
        /*0000*/ 	.byte	0x04, 0x37
        /*0002*/ 	.short	(.L_130 - .L_129)
.L_129:
        /*0004*/ 	.word	0x00000082


	//----- nvinfo : EIATTR_SPARSE_MMA_MASK
	.align		4
.L_130:
        /*0008*/ 	.byte	0x03, 0x50
        /*000a*/ 	.short	0x0000


	//----- nvinfo : EIATTR_MAXREG_COUNT
	.align		4
        /*000c*/ 	.byte	0x03, 0x1b
        /*000e*/ 	.short	0x00ff


	//----- nvinfo : EIATTR_MERCURY_ISA_VERSION
	.align		4
        /*0010*/ 	.byte	0x03, 0x5f
        /*0012*/ 	.short	0x0101


	//----- nvinfo : EIATTR_VRC_CTA_INIT_COUNT
	.align		4
        /*0014*/ 	.byte	0x02, 0x4a
	.zero		1
	.zero		1


	//----- nvinfo : EIATTR_EXIT_INSTR_OFFSETS
	.align		4
        /*0018*/ 	.byte	0x04, 0x1c
        /*001a*/ 	.short	(.L_132 - .L_131)


	//   ....[0]....
.L_131:
        /*001c*/ 	.word	0x00000010


	//----- nvinfo : EIATTR_SW_WAR
	.align		4
.L_132:
        /*0020*/ 	.byte	0x04, 0x36
        /*0022*/ 	.short	(.L_134 - .L_133)
.L_133:
        /*0024*/ 	.word	0x00000008
.L_134:


//--------------------- .nv.callgraph             --------------------------
	.section	.nv.callgraph,"",@"SHT_CUDA_CALLGRAPH"
	.align	4
	.sectionentsize	8
	.align		4
        /*0000*/ 	.word	0x00000000
	.align		4
        /*0004*/ 	.word	0xffffffff
	.align		4
        /*0008*/ 	.word	0x00000000
	.align		4
        /*000c*/ 	.word	0xfffffffe
	.align		4
        /*0010*/ 	.word	0x00000000
	.align		4
        /*0014*/ 	.word	0xfffffffd
	.align		4
        /*0018*/ 	.word	0x00000000
	.align		4
        /*001c*/ 	.word	0xfffffffc


//--------------------- .nv.constant4             --------------------------
	.section	.nv.constant4,"a",@progbits
	.align	8
	.align		8
.nv.constant4:
        /*0000*/ 	.dword	_ZN30_INTERNAL_84fd8945_4_k_cu_main4cuda3std3__45__cpo5beginE
	.align		8
        /*0008*/ 	.dword	_ZN30_INTERNAL_84fd8945_4_k_cu_main4cuda3std3__45__cpo3endE
	.align		8
        /*0010*/ 	.dword	_ZN30_INTERNAL_84fd8945_4_k_cu_main4cuda3std3__45__cpo6cbeginE
	.align		8
        /*0018*/ 	.dword	_ZN30_INTERNAL_84fd8945_4_k_cu_main4cuda3std3__45__cpo4cendE
	.align		8
        /*0020*/ 	.dword	_ZN30_INTERNAL_84fd8945_4_k_cu_main4cuda3std3__45__cpo6rbeginE
	.align		8
        /*0028*/ 	.dword	_ZN30_INTERNAL_84fd8945_4_k_cu_main4cuda3std3__45__cpo4rendE
	.align		8
        /*0030*/ 	.dword	_ZN30_INTERNAL_84fd8945_4_k_cu_main4cuda3std3__45__cpo7crbeginE
	.align		8
        /*0038*/ 	.dword	_ZN30_INTERNAL_84fd8945_4_k_cu_main4cuda3std3__45__cpo5crendE
	.align		8
        /*0040*/ 	.dword	_ZN30_INTERNAL_84fd8945_4_k_cu_main4cuda3std3__432_GLOBAL__N__84fd8945_4_k_cu_main6ignoreE
	.align		8
        /*0048*/ 	.dword	_ZN30_INTERNAL_84fd8945_4_k_cu_main4cuda3std3__419piecewise_constructE
	.align		8
        /*0050*/ 	.dword	_ZN30_INTERNAL_84fd8945_4_k_cu_main4cuda3std3__48in_placeE
	.align		8
        /*0058*/ 	.dword	_ZN30_INTERNAL_84fd8945_4_k_cu_main4cuda3std3__420unreachable_sentinelE
	.align		8
        /*0060*/ 	.dword	_ZN30_INTERNAL_84fd8945_4_k_cu_main4cuda3std3__47nulloptE
	.align		8
        /*0068*/ 	.dword	_ZN30_INTERNAL_84fd8945_4_k_cu_main4cuda3std3__48unexpectE
	.align		8
        /*0070*/ 	.dword	_ZN30_INTERNAL_84fd8945_4_k_cu_main4cuda3std6ranges3__45__cpo4swapE
	.align		8
        /*0078*/ 	.dword	_ZN30_INTERNAL_84fd8945_4_k_cu_main4cuda3std6ranges3__45__cpo9iter_moveE
	.align		8
        /*0080*/ 	.dword	_ZN30_INTERNAL_84fd8945_4_k_cu_main4cuda3std6ranges3__45__cpo5beginE
	.align		8
        /*0088*/ 	.dword	_ZN30_INTERNAL_84fd8945_4_k_cu_main4cuda3std6ranges3__45__cpo3endE
	.align		8
        /*0090*/ 	.dword	_ZN30_INTERNAL_84fd8945_4_k_cu_main4cuda3std6ranges3__45__cpo6cbeginE
	.align		8
        /*0098*/ 	.dword	_ZN30_INTERNAL_84fd8945_4_k_cu_main4cuda3std6ranges3__45__cpo4cendE
	.align		8
        /*00a0*/ 	.dword	_ZN30_INTERNAL_84fd8945_4_k_cu_main4cuda3std6ranges3__45__cpo7advanceE
	.align		8
        /*00a8*/ 	.dword	_ZN30_INTERNAL_84fd8945_4_k_cu_main4cuda3std6ranges3__45__cpo9iter_swapE
	.align		8
        /*00b0*/ 	.dword	_ZN30_INTERNAL_84fd8945_4_k_cu_main4cuda3std6ranges3__45__cpo4nextE
	.align		8
        /*00b8*/ 	.dword	_ZN30_INTERNAL_84fd8945_4_k_cu_main4cuda3std6ranges3__45__cpo4prevE
	.align		8
        /*00c0*/ 	.dword	_ZN30_INTERNAL_84fd8945_4_k_cu_main4cuda3std6ranges3__45__cpo4dataE
	.align		8
        /*00c8*/ 	.dword	_ZN30_INTERNAL_84fd8945_4_k_cu_main4cuda3std6ranges3__45__cpo5cdataE
	.align		8
        /*00d0*/ 	.dword	_ZN30_INTERNAL_84fd8945_4_k_cu_main4cuda3std6ranges3__45__cpo4sizeE
	.align		8
        /*00d8*/ 	.dword	_ZN30_INTERNAL_84fd8945_4_k_cu_main4cuda3std6ranges3__45__cpo5ssizeE
	.align		8
        /*00e0*/ 	.dword	_ZN30_INTERNAL_84fd8945_4_k_cu_main4cuda3std6ranges3__45__cpo8distanceE
	.align		8
        /*00e8*/ 	.dword	_ZN30_INTERNAL_84fd8945_4_k_cu_main6thrust24THRUST_300001_SM_1000_NS8cuda_cub3parE
	.align		8
        /*00f0*/ 	.dword	_ZN30_INTERNAL_84fd8945_4_k_cu_main6thrust24THRUST_300001_SM_1000_NS8cuda_cub10par_nosyncE
	.align		8
        /*00f8*/ 	.dword	_ZN30_INTERNAL_84fd8945_4_k_cu_main6thrust24THRUST_300001_SM_1000_NS6system6detail10sequential3seqE
	.align		8
        /*0100*/ 	.dword	_ZN30_INTERNAL_84fd8945_4_k_cu_main6thrust24THRUST_300001_SM_1000_NS12placeholders2_1E
	.align		8
        /*0108*/ 	.dword	_ZN30_INTERNAL_84fd8945_4_k_cu_main6thrust24THRUST_300001_SM_1000_NS12placeholders2_2E
	.align		8
        /*0110*/ 	.dword	_ZN30_INTERNAL_84fd8945_4_k_cu_main6thrust24THRUST_300001_SM_1000_NS12placeholders2_3E
	.align		8
        /*0118*/ 	.dword	_ZN30_INTERNAL_84fd8945_4_k_cu_main6thrust24THRUST_300001_SM_1000_NS12placeholders2_4E
	.align		8
        /*0120*/ 	.dword	_ZN30_INTERNAL_84fd8945_4_k_cu_main6thrust24THRUST_300001_SM_1000_NS12placeholders2_5E
	.align		8
        /*0128*/ 	.dword	_ZN30_INTERNAL_84fd8945_4_k_cu_main6thrust24THRUST_300001_SM_1000_NS12placeholders2_6E
	.align		8
        /*0130*/ 	.dword	_ZN30_INTERNAL_84fd8945_4_k_cu_main6thrust24THRUST_300001_SM_1000_NS12placeholders2_7E
	.align		8
        /*0138*/ 	.dword	_ZN30_INTERNAL_84fd8945_4_k_cu_main6thrust24THRUST_300001_SM_1000_NS12placeholders2_8E
	.align		8
        /*0140*/ 	.dword	_ZN30_INTERNAL_84fd8945_4_k_cu_main6thrust24THRUST_300001_SM_1000_NS12placeholders2_9E
	.align		8
        /*0148*/ 	.dword	_ZN30_INTERNAL_84fd8945_4_k_cu_main6thrust24THRUST_300001_SM_1000_NS12placeholders3_10E
	.align		8
        /*0150*/ 	.dword	_ZN30_INTERNAL_84fd8945_4_k_cu_main6thrust24THRUST_300001_SM_1000_NS3seqE


//--------------------- .text._ZN3cub18CUB_300001_SM_10006detail9transform16transform_kernelINS2_10policy_hubILb1EN4cuda3std3__45tupleIJN6thrust24THRUST_300001_SM_1000_NS17counting_iteratorIiNSA_11use_defaultESC_SC_EEEEEE10policy1000El10raw_accessNSA_6detail15normal_iteratorINSA_10device_ptrIdEEEEJSD_EEEvT0_iT1_T2_DpNS2_10kernel_argIT3_EE --------------------------
	.section	.text._ZN3cub18CUB_300001_SM_10006detail9transform16transform_kernelINS2_10policy_hubILb1EN4cuda3std3__45tupleIJN6thrust24THRUST_300001_SM_1000_NS17counting_iteratorIiNSA_11use_defaultESC_SC_EEEEEE10policy1000El10raw_accessNSA_6detail15normal_iteratorINSA_10device_ptrIdEEEEJSD_EEEvT0_iT1_T2_DpNS2_10kernel_argIT3_EE,"ax",@progbits
	.align	128
        .global         _ZN3cub18CUB_300001_SM_10006detail9transform16transform_kernelINS2_10policy_hubILb1EN4cuda3std3__45tupleIJN6thrust24THRUST_300001_SM_1000_NS17counting_iteratorIiNSA_11use_defaultESC_SC_EEEEEE10policy1000El10raw_accessNSA_6detail15normal_iteratorINSA_10device_ptrIdEEEEJSD_EEEvT0_iT1_T2_DpNS2_10kernel_argIT3_EE
        .type           _ZN3cub18CUB_300001_SM_10006detail9transform16transform_kernelINS2_10policy_hubILb1EN4cuda3std3__45tupleIJN6thrust24THRUST_300001_SM_1000_NS17counting_iteratorIiNSA_11use_defaultESC_SC_EEEEEE10policy1000El10raw_accessNSA_6detail15normal_iteratorINSA_10device_ptrIdEEEEJSD_EEEvT0_iT1_T2_DpNS2_10kernel_argIT3_EE,@function
        .size           _ZN3cub18CUB_300001_SM_10006detail9transform16transform_kernelINS2_10policy_hubILb1EN4cuda3std3__45tupleIJN6thrust24THRUST_300001_SM_1000_NS17counting_iteratorIiNSA_11use_defaultESC_SC_EEEEEE10policy1000El10raw_accessNSA_6detail15normal_iteratorINSA_10device_ptrIdEEEEJSD_EEEvT0_iT1_T2_DpNS2_10kernel_argIT3_EE,(.L_x_57 - _ZN3cub18CUB_300001_SM_10006detail9transform16transform_kernelINS2_10policy_hubILb1EN4cuda3std3__45tupleIJN6thrust24THRUST_300001_SM_1000_NS17counting_iteratorIiNSA_11use_defaultESC_SC_EEEEEE10policy1000El10raw_accessNSA_6detail15normal_iteratorINSA_10device_ptrIdEEEEJSD_EEEvT0_iT1_T2_DpNS2_10kernel_argIT3_EE)
        .other          _ZN3cub18CUB_300001_SM_10006detail9transform16transform_kernelINS2_10policy_hubILb1EN4cuda3std3__45tupleIJN6thrust24THRUST_300001_SM_1000_NS17counting_iteratorIiNSA_11use_defaultESC_SC_EEEEEE10policy1000El10raw_accessNSA_6detail15normal_iteratorINSA_10device_ptrIdEEEEJSD_EEEvT0_iT1_T2_DpNS2_10kernel_argIT3_EE,@"STO_CUDA_ENTRY STV_DEFAULT"
_ZN3cub18CUB_300001_SM_10006detail9transform16transform_kernelINS2_10policy_hubILb1EN4cuda3std3__45tupleIJN6thrust24THRUST_300001_SM_1000_NS17counting_iteratorIiNSA_11use_defaultESC_SC_EEEEEE10policy1000El10raw_accessNSA_6detail15normal_iteratorINSA_10device_ptrIdEEEEJSD_EEEvT0_iT1_T2_DpNS2_10kernel_argIT3_EE:
.text._ZN3cub18CUB_300001_SM_10006detail9transform16transform_kernelINS2_10policy_hubILb1EN4cuda3std3__45tupleIJN6thrust24THRUST_300001_SM_1000_NS17counting_iteratorIiNSA_11use_defaultESC_SC_EEEEEE10policy1000El10raw_accessNSA_6detail15normal_iteratorINSA_10device_ptrIdEEEEJSD_EEEvT0_iT1_T2_DpNS2_10kernel_argIT3_EE:
[----:B------:R-:W-:Y:S08]  /*0000*/  LDC R1, c[0x0][0x37c] ;  /* 0x0000df00ff017b82 */ /* 0x000ff00000000800 */
[----:B------:R-:W0:Y:S01]  /*0010*/  LDC R10, c[0x0][0x388] ;  /* 0x0000e200ff0a7b82 */ /* 0x000e220000000800 */
[----:B------:R-:W1:Y:S07]  /*0020*/  LDCU.64 UR6, c[0x0][0x380] ;  /* 0x00007000ff0677ac */ /* 0x000e6e0008000a00 */
[----:B------:R-:W2:Y:S08]  /*0030*/  S2UR UR4, SR_CTAID.X ;  /* 0x00000000000479c3 */ /* 0x000eb00000002500 */
[----:B------:R-:W3:Y:S01]  /*0040*/  LDC.64 R8, c[0x0][0x390] ;  /* 0x0000e400ff087b82 */ /* 0x000ee20000000a00 */
[----:B0-----:R-:W-:-:S05]  /*0050*/  IMAD.SHL.U32 R3, R10, 0x80, RZ ;  /* 0x000000800a037824 */ /* 0x001fca00078e00ff */
[----:B------:R-:W-:Y:S01]  /*0060*/  SHF.R.S32.HI R0, RZ, 0x1f, R3 ;  /* 0x0000001fff007819 */ /* 0x000fe20000011403 */
[----:B--2---:R-:W-:-:S04]  /*0070*/  IMAD.WIDE.U32 R4, R3, UR4, RZ ;  /* 0x0000000403047c25 */ /* 0x004fc8000f8e00ff */
[----:B------:R-:W-:Y:S01]  /*0080*/  IMAD R7, R0, UR4, RZ ;  /* 0x0000000400077c24 */ /* 0x000fe2000f8e02ff */
[C---:B-1----:R-:W-:Y:S01]  /*0090*/  IADD3 R2, P0, PT, -R4.reuse, UR6, RZ ;  /* 0x0000000604027c10 */ /* 0x042fe2000ff1e1ff */
[----:B------:R-:W0:Y:S02]  /*00a0*/  LDCU UR6, c[0x0][0x398] ;  /* 0x00007300ff0677ac */ /* 0x000e240008000800 */
[----:B------:R-:W-:Y:S01]  /*00b0*/  IMAD.IADD R6, R5, 0x1, R7 ;  /* 0x0000000105067824 */ /* 0x000fe200078e0207 */
[----:B---3--:R-:W-:Y:S01]  /*00c0*/  LEA R8, P1, R4, R8, 0x3 ;  /* 0x0000000804087211 */ /* 0x008fe200078218ff */
[----:B------:R-:W1:Y:S03]  /*00d0*/  LDCU.64 UR4, c[0x0][0x358] ;  /* 0x00006b00ff0477ac */ /* 0x000e660008000a00 */
[----:B------:R-:W-:Y:S02]  /*00e0*/  IADD3.X R5, PT, PT, ~R6, UR7, RZ, P0, !PT ;  /* 0x0000000706057c10 */ /* 0x000fe400087fe5ff */
[----:B------:R-:W-:-:S02]  /*00f0*/  ISETP.LT.U32.AND P0, PT, R2, R3, PT ;  /* 0x000000030200720c */ /* 0x000fc40003f01070 */
[----:B------:R-:W-:Y:S02]  /*0100*/  LEA.HI.X R9, R4, R9, R6, 0x3, P1 ;  /* 0x0000000904097211 */ /* 0x000fe400008f1c06 */
[----:B------:R-:W-:Y:S01]  /*0110*/  ISETP.LT.AND.EX P0, PT, R5, R0, PT, P0 ;  /* 0x000000000500720c */ /* 0x000fe20003f01300 */
[----:B------:R-:W-:-:S03]  /*0120*/  IMAD.MOV.U32 R5, RZ, RZ, 0x41dfffff ;  /* 0x41dfffffff057424 */ /* 0x000fc600078e00ff */
[----:B------:R-:W-:-:S04]  /*0130*/  SEL R2, R2, R3, P0 ;  /* 0x0000000302027207 */ /* 0x000fc80000000000 */
[----:B------:R-:W-:Y:S01]  /*0140*/  ISETP.NE.AND P0, PT, R3, R2, PT ;  /* 0x000000020300720c */ /* 0x000fe20003f05270 */
[----:B0-----:R-:W-:Y:S01]  /*0150*/  VIADD R3, R4, UR6 ;  /* 0x0000000604037c36 */ /* 0x001fe20008000000 */
[----:B------:R-:W-:-:S11]  /*0160*/  UMOV UR6, 0xff800000 ;  /* 0xff80000000067882 */ /* 0x000fd60000000000 */
[----:B-1----:R-:W-:Y:S05]  /*0170*/  @!P0 BRA `(.L_x_0) ;  /* 0x0000000400e88947 */ /* 0x002fea0003800000 */
[----:B------:R-:W-:-:S13]  /*0180*/  ISETP.GE.AND P0, PT, R10, 0x1, PT ;  /* 0x000000010a00780c */ /* 0x000fda0003f06270 */
[----:B------:R-:W-:Y:S05]  /*0190*/  @!P0 EXIT ;  /* 0x000000000000894d */ /* 0x000fea0003800000 */
[----:B------:R-:W0:Y:S01]  /*01a0*/  S2R R4, SR_TID.X ;  /* 0x0000000000047919 */ /* 0x000e220000002100 */
[----:B------:R-:W-:-:S07]  /*01b0*/  IMAD.MOV.U32 R7, RZ, RZ, RZ ;  /* 0x000000ffff077224 */ /* 0x000fce00078e00ff */
.L_x_11:
[----:B------:R-:W1:Y:S01]  /*01c0*/  LDCU UR7, c[0x0][0x388] ;  /* 0x00007100ff0777ac */ /* 0x000e620008000800 */
[C---:B0-----:R-:W-:Y:S01]  /*01d0*/  LEA R25, R7.reuse, R4, 0x7 ;  /* 0x0000000407197211 */ /* 0x041fe200078e38ff */
[----:B------:R-:W-:Y:S01]  /*01e0*/  VIADD R7, R7, 0x1 ;  /* 0x0000000107077836 */ /* 0x000fe20000000000 */
[----:B------:R-:W-:Y:S02]  /*01f0*/  BSSY.RECONVERGENT B0, `(.L_x_1) ;  /* 0x0000070000007945 */ /* 0x000fe40003800200 */
[----:B------:R-:W-:Y:S02]  /*0200*/  ISETP.GE.AND P0, PT, R25, R2, PT ;  /* 0x000000021900720c */ /* 0x000fe40003f06270 */
[----:B-1----:R-:W-:-:S11]  /*0210*/  ISETP.NE.AND P1, PT, R7, UR7, PT ;  /* 0x0000000707007c0c */ /* 0x002fd6000bf25270 */
[----:B------:R-:W-:Y:S05]  /*0220*/  @P0 BRA `(.L_x_2) ;  /* 0x0000000400b00947 */ /* 0x000fea0003800000 */
[----:B------:R-:W-:Y:S01]  /*0230*/  IMAD.IADD R20, R3, 0x1, R25 ;  /* 0x0000000103147824 */ /* 0x000fe200078e0219 */
[----:B------:R-:W-:Y:S01]  /*0240*/  BSSY.RECONVERGENT B1, `(.L_x_3) ;  /* 0x0000043000017945 */ /* 0x000fe20003800200 */
[----:B------:R-:W-:-:S03]  /*0250*/  IMAD.MOV.U32 R6, RZ, RZ, 0x1 ;  /* 0x00000001ff067424 */ /* 0x000fc600078e00ff */
[----:B------:R-:W-:-:S13]  /*0260*/  ISETP.NE.AND P0, PT, R20, RZ, PT ;  /* 0x000000ff1400720c */ /* 0x000fda0003f05270 */
[----:B------:R-:W-:Y:S05]  /*0270*/  @!P0 BRA `(.L_x_4) ;  /* 0x0000000000fc8947 */ /* 0x000fea0003800000 */
[----:B------:R-:W-:Y:S01]  /*0280*/  HFMA2 R6, -RZ, RZ, 0, 5.9604644775390625e-08 ;  /* 0x00000001ff067431 */ /* 0x000fe200000001ff */
[----:B------:R-:W-:Y:S01]  /*0290*/  BSSY.RECONVERGENT B2, `(.L_x_5) ;  /* 0x0000038000027945 */ /* 0x000fe20003800200 */
[----:B------:R-:W-:Y:S01]  /*02a0*/  SHF.R.S32.HI R21, RZ, 0x1f, R20 ;  /* 0x0000001fff157819 */ /* 0x000fe20000011414 */
[----:B------:R-:W-:Y:S02]  /*02b0*/  IMAD.MOV.U32 R10, RZ, RZ, 0xbc8f ;  /* 0x0000bc8fff0a7424 */ /* 0x000fe400078e00ff */
[----:B------:R-:W-:Y:S02]  /*02c0*/  IMAD.MOV.U32 R11, RZ, RZ, RZ ;  /* 0x000000ffff0b7224 */ /* 0x000fe400078e00ff */
[----:B------:R-:W-:-:S07]  /*02d0*/  IMAD.MOV.U32 R0, RZ, RZ, RZ ;  /* 0x000000ffff007224 */ /* 0x000fce00078e00ff */
.L_x_8:
[-C--:B------:R-:W-:Y:S01]  /*02e0*/  IMAD R12, R11, R10.reuse, RZ ;  /* 0x0000000a0b0c7224 */ /* 0x080fe200078e02ff */
[----:B------:R-:W-:Y:S01]  /*02f0*/  BSSY.RECONVERGENT B3, `(.L_x_6) ;  /* 0x000002b000037945 */ /* 0x000fe20003800200 */
[----:B------:R-:W-:-:S04]  /*0300*/  IMAD.WIDE.U32 R18, R10, R10, RZ ;  /* 0x0000000a0a127225 */ /* 0x000fc800078e00ff */
[----:B------:R-:W-:Y:S02]  /*0310*/  IMAD R13, R10, R11, R12 ;  /* 0x0000000b0a0d7224 */ /* 0x000fe400078e020c */
[----:B------:R-:W-:Y:S01]  /*0320*/  IMAD.WIDE.U32 R14, R18, 0x3, RZ ;  /* 0x00000003120e7825 */ /* 0x000fe200078e00ff */
[----:B------:R-:W-:-:S03]  /*0330*/  LOP3.LUT R14, R20, 0x1, RZ, 0xc0, !PT ;  /* 0x00000001140e7812 */ /* 0x000fc600078ec0ff */
[----:B------:R-:W-:Y:S01]  /*0340*/  IMAD.IADD R19, R19, 0x1, R13 ;  /* 0x0000000113137824 */ /* 0x000fe200078e020d */
[----:B------:R-:W-:-:S03]  /*0350*/  ISETP.NE.U32.AND P2, PT, R14, 0x1, PT ;  /* 0x000000010e00780c */ /* 0x000fc60003f45070 */
[----:B------:R-:W-:Y:S01]  /*0360*/  IMAD.WIDE.U32 R12, R19, 0x3, RZ ;  /* 0x00000003130c7825 */ /* 0x000fe200078e00ff */
[----:B------:R-:W-:-:S03]  /*0370*/  ISETP.NE.U32.AND.EX P2, PT, RZ, RZ, PT, P2 ;  /* 0x000000ffff00720c */ /* 0x000fc60003f45120 */
[----:B------:R-:W-:-:S04]  /*0380*/  IMAD.WIDE.U32 R12, P0, R18, -0x7fffffff, R12 ;  /* 0x80000001120c7825 */ /* 0x000fc8000780000c */
[----:B------:R-:W-:Y:S01]  /*0390*/  IMAD.X R17, RZ, RZ, RZ, P0 ;  /* 0x000000ffff117224 */ /* 0x000fe200000e06ff */
[----:B------:R-:W-:Y:S01]  /*03a0*/  IADD3 RZ, P0, PT, R15, R12, RZ ;  /* 0x0000000c0fff7210 */ /* 0x000fe20007f1e0ff */
[----:B------:R-:W-:-:S04]  /*03b0*/  IMAD.MOV.U32 R16, RZ, RZ, R13 ;  /* 0x000000ffff107224 */ /* 0x000fc800078e000d */
[----:B------:R-:W-:Y:S01]  /*03c0*/  IMAD.WIDE.U32.X R16, R19, -0x7fffffff, R16, P0 ;  /* 0x8000000113107825 */ /* 0x000fe200000e0410 */
[----:B------:R-:W-:-:S04]  /*03d0*/  ISETP.GT.U32.AND P0, PT, R20, 0x1, PT ;  /* 0x000000011400780c */ /* 0x000fc80003f04070 */
[--C-:B------:R-:W-:Y:S02]  /*03e0*/  SHF.R.U64 R13, R16, 0x1e, R17.reuse ;  /* 0x0000001e100d7819 */ /* 0x100fe40000001211 */
[----:B------:R-:W-:-:S03]  /*03f0*/  SHF.R.U32.HI R12, RZ, 0x1e, R17 ;  /* 0x0000001eff0c7819 */ /* 0x000fc60000011611 */
[----:B------:R-:W-:-:S04]  /*0400*/  IMAD.WIDE.U32 R18, R13, -0x7fffffff, R18 ;  /* 0x800000010d127825 */ /* 0x000fc800078e0012 */
[----:B------:R-:W-:Y:S01]  /*0410*/  IMAD R12, R12, -0x7fffffff, RZ ;  /* 0x800000010c0c7824 */ /* 0x000fe200078e02ff */
[----:B------:R-:W-:Y:S06]  /*0420*/  @P2 BRA `(.L_x_7) ;  /* 0x00000000005c2947 */ /* 0x000fec0003800000 */
[-C--:B------:R-:W-:Y:S02]  /*0430*/  IMAD R0, R0, R10.reuse, RZ ;  /* 0x0000000a00007224 */ /* 0x080fe400078e02ff */
[----:B------:R-:W-:-:S04]  /*0440*/  IMAD.WIDE.U32 R14, R6, R10, RZ ;  /* 0x0000000a060e7225 */ /* 0x000fc800078e00ff */
[----:B------:R-:W-:Y:S02]  /*0450*/  IMAD R11, R11, R6, R0 ;  /* 0x000000060b0b7224 */ /* 0x000fe400078e0200 */
[----:B------:R-:W-:-:S04]  /*0460*/  IMAD.WIDE.U32 R22, R14, 0x5, RZ ;  /* 0x000000050e167825 */ /* 0x000fc800078e00ff */
[----:B------:R-:W-:-:S04]  /*0470*/  IMAD.IADD R15, R15, 0x1, R11 ;  /* 0x000000010f0f7824 */ /* 0x000fc800078e020b */
[----:B------:R-:W-:-:S04]  /*0480*/  IMAD.WIDE.U32 R10, R15, 0x5, RZ ;  /* 0x000000050f0a7825 */ /* 0x000fc800078e00ff */
[----:B------:R-:W-:-:S04]  /*0490*/  IMAD.WIDE.U32 R10, P2, R14, 0x2, R10 ;  /* 0x000000020e0a7825 */ /* 0x000fc8000784000a */
[----:B------:R-:W-:Y:S01]  /*04a0*/  IMAD.MOV.U32 R16, RZ, RZ, R11 ;  /* 0x000000ffff107224 */ /* 0x000fe200078e000b */
[----:B------:R-:W-:Y:S02]  /*04b0*/  IADD3.X R17, PT, PT, RZ, RZ, RZ, P2, !PT ;  /* 0x000000ffff117210 */ /* 0x000fe400017fe4ff */
[----:B------:R-:W-:-:S05]  /*04c0*/  IADD3 RZ, P2, PT, R23, R10, RZ ;  /* 0x0000000a17ff7210 */ /* 0x000fca0007f5e0ff */
[----:B------:R-:W-:-:S03]  /*04d0*/  IMAD.WIDE.U32.X R16, R15, 0x2, R16, P2 ;  /* 0x000000020f107825 */ /* 0x000fc600010e0410 */
[----:B------:R-:W-:-:S05]  /*04e0*/  IADD3 R11, P2, PT, R14, -R16, RZ ;  /* 0x800000100e0b7210 */ /* 0x000fca0007f5e0ff */
[----:B------:R-:W-:-:S05]  /*04f0*/  IMAD.X R0, R15, 0x1, ~R17, P2 ;  /* 0x000000010f007824 */ /* 0x000fca00010e0e11 */
[--C-:B------:R-:W-:Y:S02]  /*0500*/  SHF.R.U64 R11, R11, 0x1, R0.reuse ;  /* 0x000000010b0b7819 */ /* 0x100fe40000001200 */
[----:B------:R-:W-:Y:S02]  /*0510*/  SHF.R.U32.HI R23, RZ, 0x1, R0 ;  /* 0x00000001ff177819 */ /* 0x000fe40000011600 */
[----:B------:R-:W-:-:S05]  /*0520*/  IADD3 R11, P2, PT, R11, R16, RZ ;  /* 0x000000100b0b7210 */ /* 0x000fca0007f5e0ff */
[----:B------:R-:W-:-:S05]  /*0530*/  IMAD.X R0, R23, 0x1, R17, P2 ;  /* 0x0000000117007824 */ /* 0x000fca00010e0611 */
[--C-:B------:R-:W-:Y:S02]  /*0540*/  SHF.R.U64 R11, R11, 0x1e, R0.reuse ;  /* 0x0000001e0b0b7819 */ /* 0x100fe40000001200 */
[----:B------:R-:W-:-:S03]  /*0550*/  SHF.R.U32.HI R0, RZ, 0x1e, R0 ;  /* 0x0000001eff007819 */ /* 0x000fc60000011600 */
[----:B------:R-:W-:-:S04]  /*0560*/  IMAD.WIDE.U32 R14, R11, -0x7fffffff, R14 ;  /* 0x800000010b0e7825 */ /* 0x000fc800078e000e */
[----:B------:R-:W-:Y:S02]  /*0570*/  IMAD R0, R0, -0x7fffffff, RZ ;  /* 0x8000000100007824 */ /* 0x000fe400078e02ff */
[----:B------:R-:W-:-:S03]  /*0580*/  IMAD.MOV.U32 R6, RZ, RZ, R14 ;  /* 0x000000ffff067224 */ /* 0x000fc600078e000e */
[----:B------:R-:W-:-:S07]  /*0590*/  IADD3 R0, PT, PT, R15, -R11, R0 ;  /* 0x8000000b0f007210 */ /* 0x000fce0007ffe000 */
.L_x_7:
[----:B------:R-:W-:Y:S05]  /*05a0*/  BSYNC.RECONVERGENT B3 ;  /* 0x0000000000037941 */ /* 0x000fea0003800200 */
.L_x_6:
[----:B------:R-:W-:Y:S01]  /*05b0*/  ISETP.GT.U32.AND.EX P0, PT, R21, RZ, PT, P0 ;  /* 0x000000ff1500720c */ /* 0x000fe20003f04100 */
[----:B------:R-:W-:Y:S01]  /*05c0*/  IMAD.MOV.U32 R10, RZ, RZ, R18 ;  /* 0x000000ffff0a7224 */ /* 0x000fe200078e0012 */
[--C-:B------:R-:W-:Y:S02]  /*05d0*/  SHF.R.U64 R20, R20, 0x1, R21.reuse ;  /* 0x0000000114147819 */ /* 0x100fe40000001215 */
[----:B------:R-:W-:Y:S02]  /*05e0*/  SHF.R.U32.HI R21, RZ, 0x1, R21 ;  /* 0x00000001ff157819 */ /* 0x000fe40000011615 */
[----:B------:R-:W-:-:S07]  /*05f0*/  IADD3 R11, PT, PT, R19, -R13, R12 ;  /* 0x8000000d130b7210 */ /* 0x000fce0007ffe00c */
[----:B------:R-:W-:Y:S05]  /*0600*/  @P0 BRA `(.L_x_8) ;  /* 0xfffffffc00340947 */ /* 0x000fea000383ffff */
[----:B------:R-:W-:Y:S05]  /*0610*/  BSYNC.RECONVERGENT B2 ;  /* 0x0000000000027941 */ /* 0x000fea0003800200 */
.L_x_5:
[----:B------:R-:W-:-:S05]  /*0620*/  IMAD.HI.U32 R11, R6, 0x3, RZ ;  /* 0x00000003060b7827 */ /* 0x000fca00078e00ff */
[----:B------:R-:W-:-:S04]  /*0630*/  IADD3 R0, PT, PT, -R11, R6, RZ ;  /* 0x000000060b007210 */ /* 0x000fc80007ffe1ff */
[----:B------:R-:W-:-:S04]  /*0640*/  LEA.HI R0, R0, R11, RZ, 0x1f ;  /* 0x0000000b00007211 */ /* 0x000fc800078ff8ff */
[----:B------:R-:W-:-:S05]  /*0650*/  SHF.R.U32.HI R11, RZ, 0x1e, R0 ;  /* 0x0000001eff0b7819 */ /* 0x000fca0000011600 */
[----:B------:R-:W-:-:S07]  /*0660*/  IMAD R6, R11, -0x7fffffff, R6 ;  /* 0x800000010b067824 */ /* 0x000fce00078e0206 */
.L_x_4:
[----:B------:R-:W-:Y:S05]  /*0670*/  BSYNC.RECONVERGENT B1 ;  /* 0x0000000000017941 */ /* 0x000fea0003800200 */
.L_x_3:
[----:B------:R-:W-:Y:S01]  /*0680*/  IMAD.HI.U32 R0, R6, -0x4370ec6f, RZ ;  /* 0xbc8f139106007827 */ /* 0x000fe200078e00ff */
[----:B------:R-:W0:Y:S01]  /*0690*/  MUFU.RCP64H R13, 2.14748262400000000000e+09 ;  /* 0x41dfffff000d7908 */ /* 0x000e220000001800 */
[----:B------:R-:W-:Y:S02]  /*06a0*/  BSSY.RECONVERGENT B1, `(.L_x_9) ;  /* 0x000001f000017945 */ /* 0x000fe40003800200 */
[----:B------:R-:W-:Y:S01]  /*06b0*/  IMAD.MOV.U32 R10, RZ, RZ, -0x800000 ;  /* 0xff800000ff0a7424 */ /* 0x000fe200078e00ff */
[----:B------:R-:W-:Y:S01]  /*06c0*/  SHF.R.U32.HI R15, RZ, 0xf, R0 ;  /* 0x0000000fff0f7819 */ /* 0x000fe20000011600 */
[----:B------:R-:W-:Y:S02]  /*06d0*/  IMAD.MOV.U32 R11, RZ, RZ, 0x41dfffff ;  /* 0x41dfffffff0b7424 */ /* 0x000fe400078e00ff */
[----:B------:R-:W-:Y:S02]  /*06e0*/  IMAD.MOV.U32 R12, RZ, RZ, 0x1 ;  /* 0x00000001ff0c7424 */ /* 0x000fe400078e00ff */
[----:B------:R-:W-:-:S02]  /*06f0*/  IMAD R6, R15, -0xadc8, R6 ;  /* 0xffff52380f067824 */ /* 0x000fc400078e0206 */
[----:B------:R-:W-:Y:S02]  /*0700*/  IMAD R17, R15, 0xd47, RZ ;  /* 0x00000d470f117824 */ /* 0x000fe400078e02ff */
[----:B------:R-:W-:-:S03]  /*0710*/  IMAD R6, R6, 0xbc8f, RZ ;  /* 0x0000bc8f06067824 */ /* 0x000fc600078e02ff */
[----:B------:R-:W-:Y:S01]  /*0720*/  LOP3.LUT R19, R17, 0x7fffffff, RZ, 0x3c, !PT ;  /* 0x7fffffff11137812 */ /* 0x000fe200078e3cff */
[----:B0-----:R-:W-:Y:S01]  /*0730*/  DFMA R14, R12, -R10, 1 ;  /* 0x3ff000000c0e742b */ /* 0x001fe2000000080a */
[----:B------:R-:W-:-:S07]  /*0740*/  ISETP.GE.U32.AND P0, PT, R6, R17, PT ;  /* 0x000000110600720c */ /* 0x000fce0003f06070 */
[----:B------:R-:W-:-:S06]  /*0750*/  DFMA R14, R14, R14, R14 ;  /* 0x0000000e0e0e722b */ /* 0x000fcc000000000e */
[----:B------:R-:W-:Y:S02]  /*0760*/  @P0 IMAD.MOV R19, RZ, RZ, -R17 ;  /* 0x000000ffff130224 */ /* 0x000fe400078e0a11 */
[----:B------:R-:W-:-:S03]  /*0770*/  DFMA R14, R12, R14, R12 ;  /* 0x0000000e0c0e722b */ /* 0x000fc6000000000c */
[----:B------:R-:W-:-:S05]  /*0780*/  IADD3 R12, PT, PT, R6, -0x1, R19 ;  /* 0xffffffff060c7810 */ /* 0x000fca0007ffe013 */
[C---:B------:R-:W-:Y:S01]  /*0790*/  DFMA R16, R14.reuse, -R10, 1 ;  /* 0x3ff000000e10742b */ /* 0x040fe2000000080a */
[----:B------:R-:W0:Y:S07]  /*07a0*/  I2F.F64.U32 R12, R12 ;  /* 0x0000000c000c7312 */ /* 0x000e2e0000201800 */
[----:B------:R-:W-:-:S08]  /*07b0*/  DFMA R16, R14, R16, R14 ;  /* 0x000000100e10722b */ /* 0x000fd0000000000e */
[----:B0-----:R-:W-:Y:S01]  /*07c0*/  DMUL R14, R12, R16 ;  /* 0x000000100c0e7228 */ /* 0x001fe20000000000 */
[----:B------:R-:W-:-:S07]  /*07d0*/  FSETP.GEU.AND P2, PT, |R13|, 6.5827683646048100446e-37, PT ;  /* 0x036000000d00780b */ /* 0x000fce0003f4e200 */
[----:B------:R-:W-:-:S08]  /*07e0*/  DFMA R10, R14, -R10, R12 ;  /* 0x8000000a0e0a722b */ /* 0x000fd0000000000c */
[----:B------:R-:W-:-:S10]  /*07f0*/  DFMA R10, R16, R10, R14 ;  /* 0x0000000a100a722b */ /* 0x000fd4000000000e */
[----:B------:R-:W-:-:S05]  /*0800*/  FFMA R0, RZ, 27.999998092651367188, R11 ;  /* 0x41dfffffff007823 */ /* 0x000fca000000000b */
[----:B------:R-:W-:-:S13]  /*0810*/  FSETP.GT.AND P0, PT, |R0|, 1.469367938527859385e-39, PT ;  /* 0x001000000000780b */ /* 0x000fda0003f04200 */
[----:B------:R-:W-:Y:S05]  /*0820*/  @P0 BRA P2, `(.L_x_10) ;  /* 0x0000000000180947 */ /* 0x000fea0001000000 */
[----:B------:R-:W-:Y:S01]  /*0830*/  IMAD.MOV.U32 R14, RZ, RZ, R12 ;  /* 0x000000ffff0e7224 */ /* 0x000fe200078e000c */
[----:B------:R-:W-:Y:S02]  /*0840*/  MOV R15, R13 ;  /* 0x0000000d000f7202 */ /* 0x000fe40000000f00 */
[----:B------:R-:W-:-:S07]  /*0850*/  MOV R0, 0x870 ;  /* 0x0000087000007802 */ /* 0x000fce0000000f00 */
[----:B------:R-:W-:Y:S05]  /*0860*/  CALL.REL.NOINC `($__internal_0_$__cuda_sm20_div_rn_f64_full) ;  /* 0x0000000800047944 */ /* 0x000fea0003c00000 */
[----:B------:R-:W-:Y:S02]  /*0870*/  IMAD.MOV.U32 R10, RZ, RZ, R18 ;  /* 0x000000ffff0a7224 */ /* 0x000fe400078e0012 */
[----:B------:R-:W-:-:S07]  /*0880*/  IMAD.MOV.U32 R11, RZ, RZ, R19 ;  /* 0x000000ffff0b7224 */ /* 0x000fce00078e0013 */
.L_x_10:
[----:B------:R-:W-:Y:S05]  /*0890*/  BSYNC.RECONVERGENT B1 ;  /* 0x0000000000017941 */ /* 0x000fea0003800200 */
.L_x_9:
[----:B------:R-:W-:Y:S02]  /*08a0*/  IMAD.MOV.U32 R12, RZ, RZ, 0x0 ;  /* 0x00000000ff0c7424 */ /* 0x000fe400078e00ff */
[----:B------:R-:W-:-:S06]  /*08b0*/  IMAD.MOV.U32 R13, RZ, RZ, 0x402e0000 ;  /* 0x402e0000ff0d7424 */ /* 0x000fcc00078e00ff */
[----:B------:R-:W-:Y:S01]  /*08c0*/  DFMA R10, R10, R12, 25 ;  /* 0x403900000a0a742b */ /* 0x000fe2000000000c */
[----:B------:R-:W-:-:S06]  /*08d0*/  IMAD.WIDE R12, R25, 0x8, R8 ;  /* 0x00000008190c7825 */ /* 0x000fcc00078e0208 */
[----:B------:R0:W-:Y:S04]  /*08e0*/  STG.E.64 desc[UR4][R12.64], R10 ;  /* 0x0000000a0c007986 */ /* 0x0001e8000c101b04 */
.L_x_2:
[----:B------:R-:W-:Y:S05]  /*08f0*/  BSYNC.RECONVERGENT B0 ;  /* 0x0000000000007941 */ /* 0x000fea0003800200 */
.L_x_1:
[----:B------:R-:W-:Y:S05]  /*0900*/  @P1 BRA `(.L_x_11) ;  /* 0xfffffff8002c1947 */ /* 0x000fea000383ffff */
[----:B------:R-:W-:Y:S05]  /*0910*/  EXIT ;  /* 0x000000000000794d */ /* 0x000fea0003800000 */
.L_x_0:
[----:B------:R-:W-:-:S13]  /*0920*/  ISETP.GE.AND P0, PT, R10, 0x1, PT ;  /* 0x000000010a00780c */ /* 0x000fda0003f06270 */
[----:B------:R-:W-:Y:S05]  /*0930*/  @!P0 EXIT ;  /* 0x000000000000894d */ /* 0x000fea0003800000 */
[----:B------:R-:W0:Y:S01]  /*0940*/  S2R R2, SR_TID.X ;  /* 0x0000000000027919 */ /* 0x000e220000002100 */
[----:B------:R-:W-:-:S07]  /*0950*/  IMAD.MOV.U32 R7, RZ, RZ, RZ ;  /* 0x000000ffff077224 */ /* 0x000fce00078e00ff */
.L_x_20:
[----:B0-----:R-:W-:Y:S01]  /*0960*/  LEA R4, R7, R2, 0x7 ;  /* 0x0000000207047211 */ /* 0x001fe200078e38ff */
[----:B------:R-:W-:Y:S01]  /*0970*/  BSSY.RECONVERGENT B0, `(.L_x_12) ;  /* 0x0000044000007945 */ /* 0x000fe20003800200 */
[----:B------:R-:W-:-:S03]  /*0980*/  IMAD.MOV.U32 R18, RZ, RZ, 0x1 ;  /* 0x00000001ff127424 */ /* 0x000fc600078e00ff */
[----:B------:R-:W-:-:S05]  /*0990*/  IMAD.IADD R19, R3, 0x1, R4 ;  /* 0x0000000103137824 */ /* 0x000fca00078e0204 */
[----:B------:R-:W-:-:S13]  /*09a0*/  ISETP.NE.AND P0, PT, R19, RZ, PT ;  /* 0x000000ff1300720c */ /* 0x000fda0003f05270 */
[----:B------:R-:W-:Y:S05]  /*09b0*/  @!P0 BRA `(.L_x_13) ;  /* 0x0000000000fc8947 */ /* 0x000fea0003800000 */
[----:B------:R-:W-:Y:S01]  /*09c0*/  BSSY.RECONVERGENT B1, `(.L_x_14) ;  /* 0x0000039000017945 */ /* 0x000fe20003800200 */
[----:B------:R-:W-:Y:S01]  /*09d0*/  SHF.R.S32.HI R0, RZ, 0x1f, R19 ;  /* 0x0000001fff007819 */ /* 0x000fe20000011413 */
[----:B------:R-:W-:Y:S01]  /*09e0*/  IMAD.MOV.U32 R21, RZ, RZ, 0xbc8f ;  /* 0x0000bc8fff157424 */ /* 0x000fe200078e00ff */
[----:B------:R-:W-:Y:S01]  /*09f0*/  MOV R18, 0x1 ;  /* 0x0000000100127802 */ /* 0x000fe20000000f00 */
[----:B------:R-:W-:Y:S02]  /*0a00*/  IMAD.MOV.U32 R6, RZ, RZ, RZ ;  /* 0x000000ffff067224 */ /* 0x000fe400078e00ff */
[----:B------:R-:W-:-:S07]  /*0a10*/  IMAD.MOV.U32 R20, RZ, RZ, RZ ;  /* 0x000000ffff147224 */ /* 0x000fce00078e00ff */
.L_x_17:
        /* <DEDUP_REMOVED lines=24> */
[----:B------:R-:W-:-:S03]  /*0ba0*/  IMAD.WIDE.U32 R20, R12, 0x5, RZ ;  /* 0x000000050c147825 */ /* 0x000fc600078e00ff */
[----:B------:R-:W-:-:S05]  /*0bb0*/  IADD3 R13, PT, PT, R13, R17, RZ ;  /* 0x000000110d0d7210 */ /* 0x000fca0007ffe0ff */
[----:B------:R-:W-:-:S04]  /*0bc0*/  IMAD.WIDE.U32 R16, R13, 0x5, RZ ;  /* 0x000000050d107825 */ /* 0x000fc800078e00ff */
[----:B------:R-:W-:-:S04]  /*0bd0*/  IMAD.WIDE.U32 R16, P1, R12, 0x2, R16 ;  /* 0x000000020c107825 */ /* 0x000fc80007820010 */
[----:B------:R-:W-:Y:S01]  /*0be0*/  IMAD.X R23, RZ, RZ, RZ, P1 ;  /* 0x000000ffff177224 */ /* 0x000fe200008e06ff */
[----:B------:R-:W-:Y:S01]  /*0bf0*/  IADD3 RZ, P1, PT, R21, R16, RZ ;  /* 0x0000001015ff7210 */ /* 0x000fe20007f3e0ff */
[----:B------:R-:W-:-:S04]  /*0c00*/  IMAD.MOV.U32 R22, RZ, RZ, R17 ;  /* 0x000000ffff167224 */ /* 0x000fc800078e0011 */
        /* <DEDUP_REMOVED lines=10> */
[----:B------:R-:W-:Y:S01]  /*0cb0*/  IMAD R6, R6, -0x7fffffff, RZ ;  /* 0x8000000106067824 */ /* 0x000fe200078e02ff */
[----:B------:R-:W-:-:S04]  /*0cc0*/  MOV R18, R12 ;  /* 0x0000000c00127202 */ /* 0x000fc80000000f00 */
[----:B------:R-:W-:-:S07]  /*0cd0*/  IADD3 R20, PT, PT, R13, -R17, R6 ;  /* 0x800000110d147210 */ /* 0x000fce0007ffe006 */
.L_x_16:
[----:B------:R-:W-:Y:S05]  /*0ce0*/  BSYNC.RECONVERGENT B2 ;  /* 0x0000000000027941 */ /* 0x000fea0003800200 */
.L_x_15:
[----:B------:R-:W-:Y:S01]  /*0cf0*/  ISETP.GT.U32.AND.EX P0, PT, R0, RZ, PT, P0 ;  /* 0x000000ff0000720c */ /* 0x000fe20003f04100 */
[----:B------:R-:W-:Y:S01]  /*0d00*/  IMAD.MOV.U32 R21, RZ, RZ, R10 ;  /* 0x000000ffff157224 */ /* 0x000fe200078e000a */
[--C-:B------:R-:W-:Y:S02]  /*0d10*/  SHF.R.U64 R19, R19, 0x1, R0.reuse ;  /* 0x0000000113137819 */ /* 0x100fe40000001200 */
[----:B------:R-:W-:Y:S02]  /*0d20*/  SHF.R.U32.HI R0, RZ, 0x1, R0 ;  /* 0x00000001ff007819 */ /* 0x000fe40000011600 */
[----:B------:R-:W-:-:S07]  /*0d30*/  IADD3 R6, PT, PT, R11, -R15, R14 ;  /* 0x8000000f0b067210 */ /* 0x000fce0007ffe00e */
[----:B------:R-:W-:Y:S05]  /*0d40*/  @P0 BRA `(.L_x_17) ;  /* 0xfffffffc00340947 */ /* 0x000fea000383ffff */
[----:B------:R-:W-:Y:S05]  /*0d50*/  BSYNC.RECONVERGENT B1 ;  /* 0x0000000000017941 */ /* 0x000fea0003800200 */
.L_x_14:
[----:B------:R-:W-:-:S04]  /*0d60*/  IMAD.HI.U32 R11, R18, 0x3, RZ ;  /* 0x00000003120b7827 */ /* 0x000fc800078e00ff */
[----:B------:R-:W-:-:S05]  /*0d70*/  IMAD.IADD R0, R18, 0x1, -R11 ;  /* 0x0000000112007824 */ /* 0x000fca00078e0a0b */
[----:B------:R-:W-:-:S04]  /*0d80*/  LEA.HI R0, R0, R11, RZ, 0x1f ;  /* 0x0000000b00007211 */ /* 0x000fc800078ff8ff */
[----:B------:R-:W-:-:S05]  /*0d90*/  SHF.R.U32.HI R11, RZ, 0x1e, R0 ;  /* 0x0000001eff0b7819 */ /* 0x000fca0000011600 */
[----:B------:R-:W-:-:S07]  /*0da0*/  IMAD R18, R11, -0x7fffffff, R18 ;  /* 0x800000010b127824 */ /* 0x000fce00078e0212 */
.L_x_13:
[----:B------:R-:W-:Y:S05]  /*0db0*/  BSYNC.RECONVERGENT B0 ;  /* 0x0000000000007941 */ /* 0x000fea0003800200 */
.L_x_12:
[----:B------:R-:W-:Y:S01]  /*0dc0*/  IMAD.HI.U32 R0, R18, -0x4370ec6f, RZ ;  /* 0xbc8f139112007827 */ /* 0x000fe200078e00ff */
[----:B------:R-:W0:Y:S03]  /*0dd0*/  MUFU.RCP64H R13, 2.14748262400000000000e+09 ;  /* 0x41dfffff000d7908 */ /* 0x000e260000001800 */
[----:B------:R-:W-:Y:S01]  /*0de0*/  HFMA2 R12, -RZ, RZ, 0, 5.9604644775390625e-08 ;  /* 0x00000001ff0c7431 */ /* 0x000fe200000001ff */
[----:B------:R-:W-:Y:S01]  /*0df0*/  BSSY.RECONVERGENT B0, `(.L_x_18) ;  /* 0x000001e000007945 */ /* 0x000fe20003800200 */
[----:B------:R-:W-:Y:S01]  /*0e00*/  IMAD.MOV.U32 R10, RZ, RZ, -0x800000 ;  /* 0xff800000ff0a7424 */ /* 0x000fe200078e00ff */
[----:B------:R-:W-:Y:S01]  /*0e10*/  SHF.R.U32.HI R15, RZ, 0xf, R0 ;  /* 0x0000000fff0f7819 */ /* 0x000fe20000011600 */
[----:B------:R-:W-:-:S04]  /*0e20*/  IMAD.MOV.U32 R11, RZ, RZ, 0x41dfffff ;  /* 0x41dfffffff0b7424 */ /* 0x000fc800078e00ff */
[C---:B------:R-:W-:Y:S02]  /*0e30*/  IMAD R18, R15.reuse, -0xadc8, R18 ;  /* 0xffff52380f127824 */ /* 0x040fe400078e0212 */
        /* <DEDUP_REMOVED lines=20> */
[----:B------:R-:W-:Y:S01]  /*0f80*/  MOV R0, 0xfb0 ;  /* 0x00000fb000007802 */ /* 0x000fe20000000f00 */
[----:B------:R-:W-:-:S07]  /*0f90*/  IMAD.MOV.U32 R15, RZ, RZ, R13 ;  /* 0x000000ffff0f7224 */ /* 0x000fce00078e000d */
[----:B------:R-:W-:Y:S05]  /*0fa0*/  CALL.REL.NOINC `($__internal_0_$__cuda_sm20_div_rn_f64_full) ;  /* 0x0000000000347944 */ /* 0x000fea0003c00000 */
[----:B------:R-:W-:Y:S01]  /*0fb0*/  IMAD.MOV.U32 R10, RZ, RZ, R18 ;  /* 0x000000ffff0a7224 */ /* 0x000fe200078e0012 */
[----:B------:R-:W-:-:S07]  /*0fc0*/  MOV R11, R19 ;  /* 0x00000013000b7202 */ /* 0x000fce0000000f00 */
.L_x_19:
[----:B------:R-:W-:Y:S05]  /*0fd0*/  BSYNC.RECONVERGENT B0 ;  /* 0x0000000000007941 */ /* 0x000fea0003800200 */
.L_x_18:
[----:B------:R-:W0:Y:S01]  /*0fe0*/  LDCU UR7, c[0x0][0x388] ;  /* 0x00007100ff0777ac */ /* 0x000e220008000800 */
[----:B------:R-:W-:Y:S02]  /*0ff0*/  VIADD R7, R7, 0x1 ;  /* 0x0000000107077836 */ /* 0x000fe40000000000 */
[----:B------:R-:W-:Y:S02]  /*1000*/  IMAD.MOV.U32 R12, RZ, RZ, 0x0 ;  /* 0x00000000ff0c7424 */ /* 0x000fe400078e00ff */
[----:B------:R-:W-:-:S06]  /*1010*/  IMAD.MOV.U32 R13, RZ, RZ, 0x402e0000 ;  /* 0x402e0000ff0d7424 */ /* 0x000fcc00078e00ff */
[----:B------:R-:W-:Y:S01]  /*1020*/  DFMA R10, R10, R12, 25 ;  /* 0x403900000a0a742b */ /* 0x000fe2000000000c */
[----:B------:R-:W-:Y:S01]  /*1030*/  IMAD.WIDE R12, R4, 0x8, R8 ;  /* 0x00000008040c7825 */ /* 0x000fe200078e0208 */
[----:B0-----:R-:W-:-:S05]  /*1040*/  ISETP.NE.AND P0, PT, R7, UR7, PT ;  /* 0x0000000707007c0c */ /* 0x001fca000bf05270 */
[----:B------:R0:W-:Y:S08]  /*1050*/  STG.E.64 desc[UR4][R12.64], R10 ;  /* 0x0000000a0c007986 */ /* 0x0001f0000c101b04 */
[----:B------:R-:W-:Y:S05]  /*1060*/  @!P0 EXIT ;  /* 0x000000000000894d */ /* 0x000fea0003800000 */
[----:B------:R-:W-:Y:S05]  /*1070*/  BRA `(.L_x_20) ;  /* 0xfffffff800387947 */ /* 0x000fea000383ffff */
        .weak           $__internal_0_$__cuda_sm20_div_rn_f64_full
        .type           $__internal_0_$__cuda_sm20_div_rn_f64_full,@function
        .size           $__internal_0_$__cuda_sm20_div_rn_f64_full,(.L_x_57 - $__internal_0_$__cuda_sm20_div_rn_f64_full)
$__internal_0_$__cuda_sm20_div_rn_f64_full:
[C---:B------:R-:W-:Y:S01]  /*1080*/  FSETP.GEU.AND P0, PT, |R5|.reuse, 1.469367938527859385e-39, PT ;  /* 0x001000000500780b */ /* 0x040fe20003f0e200 */
[----:B------:R-:W-:Y:S01]  /*1090*/  IMAD.MOV.U32 R13, RZ, RZ, R5 ;  /* 0x000000ffff0d7224 */ /* 0x000fe200078e0005 */
[----:B------:R-:W-:Y:S01]  /*10a0*/  MOV R12, UR6 ;  /* 0x00000006000c7c02 */ /* 0x000fe20008000f00 */
[----:B------:R-:W-:Y:S01]  /*10b0*/  IMAD.U32 R10, RZ, RZ, UR6 ;  /* 0x00000006ff0a7e24 */ /* 0x000fe2000f8e00ff */
[----:B------:R-:W-:Y:S01]  /*10c0*/  LOP3.LUT R6, R5, 0x800fffff, RZ, 0xc0, !PT ;  /* 0x800fffff05067812 */ /* 0x000fe200078ec0ff */
[----:B------:R-:W-:Y:S01]  /*10d0*/  IMAD.MOV.U32 R16, RZ, RZ, 0x1 ;  /* 0x00000001ff107424 */ /* 0x000fe200078e00ff */
[C---:B------:R-:W-:Y:S01]  /*10e0*/  FSETP.GEU.AND P3, PT, |R15|.reuse, 1.469367938527859385e-39, PT ;  /* 0x001000000f00780b */ /* 0x040fe20003f6e200 */
[----:B------:R-:W-:Y:S01]  /*10f0*/  IMAD.MOV.U32 R24, RZ, RZ, 0x1ca00000 ;  /* 0x1ca00000ff187424 */ /* 0x000fe200078e00ff */
[----:B------:R-:W-:Y:S01]  /*1100*/  LOP3.LUT R11, R6, 0x3ff00000, RZ, 0xfc, !PT ;  /* 0x3ff00000060b7812 */ /* 0x000fe200078efcff */
[----:B------:R-:W-:Y:S01]  /*1110*/  BSSY.RECONVERGENT B2, `(.L_x_21) ;  /* 0x0000050000027945 */ /* 0x000fe20003800200 */
[----:B------:R-:W-:-:S02]  /*1120*/  LOP3.LUT R6, R15, 0x7ff00000, RZ, 0xc0, !PT ;  /* 0x7ff000000f067812 */ /* 0x000fc400078ec0ff */
[----:B------:R-:W-:Y:S01]  /*1130*/  LOP3.LUT R27, R5, 0x7ff00000, RZ, 0xc0, !PT ;  /* 0x7ff00000051b7812 */ /* 0x000fe200078ec0ff */
[----:B------:R-:W-:-:S03]  /*1140*/  @!P0 DMUL R10, R12, 8.98846567431157953865e+307 ;  /* 0x7fe000000c0a8828 */ /* 0x000fc60000000000 */
[----:B------:R-:W-:-:S03]  /*1150*/  ISETP.GE.U32.AND P2, PT, R6, R27, PT ;  /* 0x0000001b0600720c */ /* 0x000fc60003f46070 */
[----:B------:R-:W0:Y:S01]  /*1160*/  MUFU.RCP64H R17, R11 ;  /* 0x0000000b00117308 */ /* 0x000e220000001800 */
[----:B------:R-:W-:-:S03]  /*1170*/  @!P3 LOP3.LUT R19, R13, 0x7ff00000, RZ, 0xc0, !PT ;  /* 0x7ff000000d13b812 */ /* 0x000fc600078ec0ff */
[----:B------:R-:W-:Y:S02]  /*1180*/  @!P0 LOP3.LUT R27, R11, 0x7ff00000, RZ, 0xc0, !PT ;  /* 0x7ff000000b1b8812 */ /* 0x000fe400078ec0ff */
[----:B------:R-:W-:-:S04]  /*1190*/  @!P3 ISETP.GE.U32.AND P4, PT, R6, R19, PT ;  /* 0x000000130600b20c */ /* 0x000fc80003f86070 */
[----:B------:R-:W-:-:S04]  /*11a0*/  @!P3 SEL R19, R24, 0x63400000, !P4 ;  /* 0x634000001813b807 */ /* 0x000fc80006000000 */
[----:B------:R-:W-:Y:S01]  /*11b0*/  @!P3 LOP3.LUT R22, R19, 0x80000000, R15, 0xf8, !PT ;  /* 0x800000001316b812 */ /* 0x000fe200078ef80f */
[----:B0-----:R-:W-:-:S03]  /*11c0*/  DFMA R20, R16, -R10, 1 ;  /* 0x3ff000001014742b */ /* 0x001fc6000000080a */
[----:B------:R-:W-:Y:S02]  /*11d0*/  @!P3 LOP3.LUT R23, R22, 0x100000, RZ, 0xfc, !PT ;  /* 0x001000001617b812 */ /* 0x000fe400078efcff */
[----:B------:R-:W-:-:S03]  /*11e0*/  @!P3 MOV R22, RZ ;  /* 0x000000ff0016b202 */ /* 0x000fc60000000f00 */
[----:B------:R-:W-:-:S08]  /*11f0*/  DFMA R20, R20, R20, R20 ;  /* 0x000000141414722b */ /* 0x000fd00000000014 */
[----:B------:R-:W-:Y:S01]  /*1200*/  DFMA R20, R16, R20, R16 ;  /* 0x000000141014722b */ /* 0x000fe20000000010 */
[----:B------:R-:W-:Y:S01]  /*1210*/  SEL R17, R24, 0x63400000, !P2 ;  /* 0x6340000018117807 */ /* 0x000fe20005000000 */
[----:B------:R-:W-:-:S03]  /*1220*/  IMAD.MOV.U32 R16, RZ, RZ, R14 ;  /* 0x000000ffff107224 */ /* 0x000fc600078e000e */
[----:B------:R-:W-:-:S03]  /*1230*/  LOP3.LUT R17, R17, 0x800fffff, R15, 0xf8, !PT ;  /* 0x800fffff11117812 */ /* 0x000fc600078ef80f */
[----:B------:R-:W-:-:S03]  /*1240*/  DFMA R18, R20, -R10, 1 ;  /* 0x3ff000001412742b */ /* 0x000fc6000000080a */
[----:B------:R-:W-:-:S05]  /*1250*/  @!P3 DFMA R16, R16, 2, -R22 ;  /* 0x400000001010b82b */ /* 0x000fca0000000816 */
[----:B------:R-:W-:-:S08]  /*1260*/  DFMA R18, R20, R18, R20 ;  /* 0x000000121412722b */ /* 0x000fd00000000014 */
[----:B------:R-:W-:-:S08]  /*1270*/  DMUL R20, R18, R16 ;  /* 0x0000001012147228 */ /* 0x000fd00000000000 */
[----:B------:R-:W-:-:S08]  /*1280*/  DFMA R22, R20, -R10, R16 ;  /* 0x8000000a1416722b */ /* 0x000fd00000000010 */
[----:B------:R-:W-:Y:S01]  /*1290*/  DFMA R22, R18, R22, R20 ;  /* 0x000000161216722b */ /* 0x000fe20000000014 */
[----:B------:R-:W-:Y:S01]  /*12a0*/  IMAD.MOV.U32 R20, RZ, RZ, R6 ;  /* 0x000000ffff147224 */ /* 0x000fe200078e0006 */
[----:B------:R-:W-:Y:S01]  /*12b0*/  @!P3 LOP3.LUT R20, R17, 0x7ff00000, RZ, 0xc0, !PT ;  /* 0x7ff000001114b812 */ /* 0x000fe200078ec0ff */
[----:B------:R-:W-:-:S04]  /*12c0*/  VIADD R19, R27, 0xffffffff ;  /* 0xffffffff1b137836 */ /* 0x000fc80000000000 */
[----:B------:R-:W-:-:S05]  /*12d0*/  VIADD R18, R20, 0xffffffff ;  /* 0xffffffff14127836 */ /* 0x000fca0000000000 */
[----:B------:R-:W-:-:S04]  /*12e0*/  ISETP.GT.U32.AND P0, PT, R18, 0x7feffffe, PT ;  /* 0x7feffffe1200780c */ /* 0x000fc80003f04070 */
[----:B------:R-:W-:-:S13]  /*12f0*/  ISETP.GT.U32.OR P0, PT, R19, 0x7feffffe, P0 ;  /* 0x7feffffe1300780c */ /* 0x000fda0000704470 */
[----:B------:R-:W-:Y:S05]  /*1300*/  @P0 BRA `(.L_x_22) ;  /* 0x00000000006c0947 */ /* 0x000fea0003800000 */
[----:B------:R-:W-:-:S04]  /*1310*/  LOP3.LUT R15, R13, 0x7ff00000, RZ, 0xc0, !PT ;  /* 0x7ff000000d0f7812 */ /* 0x000fc800078ec0ff */
[CC--:B------:R-:W-:Y:S02]  /*1320*/  VIADDMNMX R14, R6.reuse, -R15.reuse, 0xb9600000, !PT ;  /* 0xb9600000060e7446 */ /* 0x0c0fe4000780090f */
[----:B------:R-:W-:Y:S02]  /*1330*/  ISETP.GE.U32.AND P0, PT, R6, R15, PT ;  /* 0x0000000f0600720c */ /* 0x000fe40003f06070 */
[----:B------:R-:W-:Y:S01]  /*1340*/  VIMNMX R6, PT, PT, R14, 0x46a00000, PT ;  /* 0x46a000000e067848 */ /* 0x000fe20003fe0100 */
[----:B------:R-:W-:Y:S01]  /*1350*/  IMAD.MOV.U32 R14, RZ, RZ, RZ ;  /* 0x000000ffff0e7224 */ /* 0x000fe200078e00ff */
[----:B------:R-:W-:-:S05]  /*1360*/  SEL R15, R24, 0x63400000, !P0 ;  /* 0x63400000180f7807 */ /* 0x000fca0004000000 */
[----:B------:R-:W-:-:S05]  /*1370*/  IMAD.IADD R6, R6, 0x1, -R15 ;  /* 0x0000000106067824 */ /* 0x000fca00078e0a0f */
[----:B------:R-:W-:-:S06]  /*1380*/  IADD3 R15, PT, PT, R6, 0x7fe00000, RZ ;  /* 0x7fe00000060f7810 */ /* 0x000fcc0007ffe0ff */
[----:B------:R-:W-:-:S10]  /*1390*/  DMUL R18, R22, R14 ;  /* 0x0000000e16127228 */ /* 0x000fd40000000000 */
[----:B------:R-:W-:-:S13]  /*13a0*/  FSETP.GTU.AND P0, PT, |R19|, 1.469367938527859385e-39, PT ;  /* 0x001000001300780b */ /* 0x000fda0003f0c200 */
[----:B------:R-:W-:Y:S05]  /*13b0*/  @P0 BRA `(.L_x_23) ;  /* 0x0000000000940947 */ /* 0x000fea0003800000 */
[----:B------:R-:W-:Y:S01]  /*13c0*/  DFMA R10, R22, -R10, R16 ;  /* 0x8000000a160a722b */ /* 0x000fe20000000010 */
[----:B------:R-:W-:-:S09]  /*13d0*/  IMAD.MOV.U32 R14, RZ, RZ, RZ ;  /* 0x000000ffff0e7224 */ /* 0x000fd200078e00ff */
[C---:B------:R-:W-:Y:S02]  /*13e0*/  FSETP.NEU.AND P0, PT, R11.reuse, RZ, PT ;  /* 0x000000ff0b00720b */ /* 0x040fe40003f0d000 */
[----:B------:R-:W-:-:S04]  /*13f0*/  LOP3.LUT R13, R11, 0x80000000, R13, 0x48, !PT ;  /* 0x800000000b0d7812 */ /* 0x000fc800078e480d */
[----:B------:R-:W-:-:S07]  /*1400*/  LOP3.LUT R15, R13, R15, RZ, 0xfc, !PT ;  /* 0x0000000f0d0f7212 */ /* 0x000fce00078efcff */
[----:B------:R-:W-:Y:S05]  /*1410*/  @!P0 BRA `(.L_x_23) ;  /* 0x00000000007c8947 */ /* 0x000fea0003800000 */
[----:B------:R-:W-:Y:S01]  /*1420*/  IMAD.MOV R11, RZ, RZ, -R6 ;  /* 0x000000ffff0b7224 */ /* 0x000fe200078e0a06 */
[----:B------:R-:W-:Y:S01]  /*1430*/  DMUL.RP R14, R22, R14 ;  /* 0x0000000e160e7228 */ /* 0x000fe20000008000 */
[----:B------:R-:W-:-:S06]  /*1440*/  IMAD.MOV.U32 R10, RZ, RZ, RZ ;  /* 0x000000ffff0a7224 */ /* 0x000fcc00078e00ff */
[----:B------:R-:W-:-:S03]  /*1450*/  DFMA R10, R18, -R10, R22 ;  /* 0x8000000a120a722b */ /* 0x000fc60000000016 */
[----:B------:R-:W-:-:S03]  /*1460*/  LOP3.LUT R13, R15, R13, RZ, 0x3c, !PT ;  /* 0x0000000d0f0d7212 */ /* 0x000fc600078e3cff */
[----:B------:R-:W-:-:S04]  /*1470*/  IADD3 R10, PT, PT, -R6, -0x43300000, RZ ;  /* 0xbcd00000060a7810 */ /* 0x000fc80007ffe1ff */
[----:B------:R-:W-:-:S04]  /*1480*/  FSETP.NEU.AND P0, PT, |R11|, R10, PT ;  /* 0x0000000a0b00720b */ /* 0x000fc80003f0d200 */
[----:B------:R-:W-:Y:S02]  /*1490*/  FSEL R18, R14, R18, !P0 ;  /* 0x000000120e127208 */ /* 0x000fe40004000000 */
[----:B------:R-:W-:Y:S01]  /*14a0*/  FSEL R19, R13, R19, !P0 ;  /* 0x000000130d137208 */ /* 0x000fe20004000000 */
[----:B------:R-:W-:Y:S06]  /*14b0*/  BRA `(.L_x_23) ;  /* 0x0000000000547947 */ /* 0x000fec0003800000 */
.L_x_22:
[----:B------:R-:W-:-:S14]  /*14c0*/  DSETP.NAN.AND P0, PT, R14, R14, PT ;  /* 0x0000000e0e00722a */ /* 0x000fdc0003f08000 */
[----:B------:R-:W-:Y:S05]  /*14d0*/  @P0 BRA `(.L_x_24) ;  /* 0x0000000000440947 */ /* 0x000fea0003800000 */
[----:B------:R-:W-:-:S14]  /*14e0*/  DSETP.NAN.AND P0, PT, R12, R12, PT ;  /* 0x0000000c0c00722a */ /* 0x000fdc0003f08000 */
[----:B------:R-:W-:Y:S05]  /*14f0*/  @P0 BRA `(.L_x_25) ;  /* 0x0000000000300947 */ /* 0x000fea0003800000 */
[----:B------:R-:W-:Y:S01]  /*1500*/  ISETP.NE.AND P0, PT, R20, R27, PT ;  /* 0x0000001b1400720c */ /* 0x000fe20003f05270 */
[----:B------:R-:W-:Y:S01]  /*1510*/  IMAD.MOV.U32 R19, RZ, RZ, -0x80000 ;  /* 0xfff80000ff137424 */ /* 0x000fe200078e00ff */
[----:B------:R-:W-:-:S11]  /*1520*/  MOV R18, 0x0 ;  /* 0x0000000000127802 */ /* 0x000fd60000000f00 */
[----:B------:R-:W-:Y:S05]  /*1530*/  @!P0 BRA `(.L_x_23) ;  /* 0x0000000000348947 */ /* 0x000fea0003800000 */
[----:B------:R-:W-:Y:S02]  /*1540*/  ISETP.NE.AND P0, PT, R20, 0x7ff00000, PT ;  /* 0x7ff000001400780c */ /* 0x000fe40003f05270 */
[----:B------:R-:W-:Y:S02]  /*1550*/  LOP3.LUT R19, R15, 0x80000000, R13, 0x48, !PT ;  /* 0x800000000f137812 */ /* 0x000fe400078e480d */
[----:B------:R-:W-:-:S13]  /*1560*/  ISETP.EQ.OR P0, PT, R27, RZ, !P0 ;  /* 0x000000ff1b00720c */ /* 0x000fda0004702670 */
[----:B------:R-:W-:Y:S01]  /*1570*/  @P0 LOP3.LUT R6, R19, 0x7ff00000, RZ, 0xfc, !PT ;  /* 0x7ff0000013060812 */ /* 0x000fe200078efcff */
[----:B------:R-:W-:Y:S02]  /*1580*/  @!P0 IMAD.MOV.U32 R18, RZ, RZ, RZ ;  /* 0x000000ffff128224 */ /* 0x000fe400078e00ff */
[----:B------:R-:W-:Y:S02]  /*1590*/  @P0 IMAD.MOV.U32 R18, RZ, RZ, RZ ;  /* 0x000000ffff120224 */ /* 0x000fe400078e00ff */
[----:B------:R-:W-:Y:S01]  /*15a0*/  @P0 IMAD.MOV.U32 R19, RZ, RZ, R6 ;  /* 0x000000ffff130224 */ /* 0x000fe200078e0006 */
[----:B------:R-:W-:Y:S06]  /*15b0*/  BRA `(.L_x_23) ;  /* 0x0000000000147947 */ /* 0x000fec0003800000 */
.L_x_25:
[----:B------:R-:W-:Y:S02]  /*15c0*/  LOP3.LUT R19, R13, 0x80000, RZ, 0xfc, !PT ;  /* 0x000800000d137812 */ /* 0x000fe400078efcff */
[----:B------:R-:W-:Y:S01]  /*15d0*/  MOV R18, R12 ;  /* 0x0000000c00127202 */ /* 0x000fe20000000f00 */
[----:B------:R-:W-:Y:S06]  /*15e0*/  BRA `(.L_x_23) ;  /* 0x0000000000087947 */ /* 0x000fec0003800000 */
.L_x_24:
[----:B------:R-:W-:Y:S01]  /*15f0*/  LOP3.LUT R19, R15, 0x80000, RZ, 0xfc, !PT ;  /* 0x000800000f137812 */ /* 0x000fe200078efcff */
[----:B------:R-:W-:-:S07]  /*1600*/  IMAD.MOV.U32 R18, RZ, RZ, R14 ;  /* 0x000000ffff127224 */ /* 0x000fce00078e000e */
.L_x_23:
[----:B------:R-:W-:Y:S05]  /*1610*/  BSYNC.RECONVERGENT B2 ;  /* 0x0000000000027941 */ /* 0x000fea0003800200 */
.L_x_21:
[----:B------:R-:W-:Y:S02]  /*1620*/  IMAD.MOV.U32 R10, RZ, RZ, R0 ;  /* 0x000000ffff0a7224 */ /* 0x000fe400078e0000 */
[----:B------:R-:W-:-:S04]  /*1630*/  IMAD.MOV.U32 R11, RZ, RZ, 0x0 ;  /* 0x00000000ff0b7424 */ /* 0x000fc800078e00ff */
[----:B------:R-:W-:Y:S05]  /*1640*/  RET.REL.NODEC R10 `(_ZN3cub18CUB_300001_SM_10006detail9transform16transform_kernelINS2_10policy_hubILb1EN4cuda3std3__45tupleIJN6thrust24THRUST_300001_SM_1000_NS17counting_iteratorIiNSA_11use_defaultESC_SC_EEEEEE10policy1000El10raw_accessNSA_6detail15normal_iteratorINSA_10device_ptrIdEEEEJSD_EEEvT0_iT1_T2_DpNS2_10kernel_argIT3_EE) ;  /* 0xffffffe80a6c7950 */ /* 0x000fea0003c3ffff */
.L_x_26:
[----:B------:R-:W-:-:S00]  /*1650*/  BRA `(.L_x_26) ;  /* 0xfffffffc00fc7947 */ /* 0x000fc0000383ffff */
[----:B------:R-:W-:-:S00]  /*1660*/  NOP ;  /* 0x0000000000007918 */ /* 0x000fc00000000000 */
        /* <DEDUP_REMOVED lines=9> */
.L_x_57:


//--------------------- .text._ZN3cub18CUB_300001_SM_10006detail9transform16transform_kernelINS2_10policy_hubILb1EN4cuda3std3__45tupleIJN6thrust24THRUST_300001_SM_1000_NS17counting_iteratorIiNSA_11use_defaultESC_SC_EEEEEE10policy1000Ei10raw_accessNSA_6detail15normal_iteratorINSA_10device_ptrIdEEEEJSD_EEEvT0_iT1_T2_DpNS2_10kernel_argIT3_EE --------------------------
	.section	.text._ZN3cub18CUB_300001_SM_10006detail9transform16transform_kernelINS2_10policy_hubILb1EN4cuda3std3__45tupleIJN6thrust24THRUST_300001_SM_1000_NS17counting_iteratorIiNSA_11use_defaultESC_SC_EEEEEE10policy1000Ei10raw_accessNSA_6detail15normal_iteratorINSA_10device_ptrIdEEEEJSD_EEEvT0_iT1_T2_DpNS2_10kernel_argIT3_EE,"ax",@progbits
	.align	128
        .global         _ZN3cub18CUB_300001_SM_10006detail9transform16transform_kernelINS2_10policy_hubILb1EN4cuda3std3__45tupleIJN6thrust24THRUST_300001_SM_1000_NS17counting_iteratorIiNSA_11use_defaultESC_SC_EEEEEE10policy1000Ei10raw_accessNSA_6detail15normal_iteratorINSA_10device_ptrIdEEEEJSD_EEEvT0_iT1_T2_DpNS2_10kernel_argIT3_EE
        .type           _ZN3cub18CUB_300001_SM_10006detail9transform16transform_kernelINS2_10policy_hubILb1EN4cuda3std3__45tupleIJN6thrust24THRUST_300001_SM_1000_NS17counting_iteratorIiNSA_11use_defaultESC_SC_EEEEEE10policy1000Ei10raw_accessNSA_6detail15normal_iteratorINSA_10device_ptrIdEEEEJSD_EEEvT0_iT1_T2_DpNS2_10kernel_argIT3_EE,@function
        .size           _ZN3cub18CUB_300001_SM_10006detail9transform16transform_kernelINS2_10policy_hubILb1EN4cuda3std3__45tupleIJN6thrust24THRUST_300001_SM_1000_NS17counting_iteratorIiNSA_11use_defaultESC_SC_EEEEEE10policy1000Ei10raw_accessNSA_6detail15normal_iteratorINSA_10device_ptrIdEEEEJSD_EEEvT0_iT1_T2_DpNS2_10kernel_argIT3_EE,(.L_x_58 - _ZN3cub18CUB_300001_SM_10006detail9transform16transform_kernelINS2_10policy_hubILb1EN4cuda3std3__45tupleIJN6thrust24THRUST_300001_SM_1000_NS17counting_iteratorIiNSA_11use_defaultESC_SC_EEEEEE10policy1000Ei10raw_accessNSA_6detail15normal_iteratorINSA_10device_ptrIdEEEEJSD_EEEvT0_iT1_T2_DpNS2_10kernel_argIT3_EE)
        .other          _ZN3cub18CUB_300001_SM_10006detail9transform16transform_kernelINS2_10policy_hubILb1EN4cuda3std3__45tupleIJN6thrust24THRUST_300001_SM_1000_NS17counting_iteratorIiNSA_11use_defaultESC_SC_EEEEEE10policy1000Ei10raw_accessNSA_6detail15normal_iteratorINSA_10device_ptrIdEEEEJSD_EEEvT0_iT1_T2_DpNS2_10kernel_argIT3_EE,@"STO_CUDA_ENTRY STV_DEFAULT"
_ZN3cub18CUB_300001_SM_10006detail9transform16transform_kernelINS2_10policy_hubILb1EN4cuda3std3__45tupleIJN6thrust24THRUST_300001_SM_1000_NS17counting_iteratorIiNSA_11use_defaultESC_SC_EEEEEE10policy1000Ei10raw_accessNSA_6detail15normal_iteratorINSA_10device_ptrIdEEEEJSD_EEEvT0_iT1_T2_DpNS2_10kernel_argIT3_EE:
.text._ZN3cub18CUB_300001_SM_10006detail9transform16transform_kernelINS2_10policy_hubILb1EN4cuda3std3__45tupleIJN6thrust24THRUST_300001_SM_1000_NS17counting_iteratorIiNSA_11use_defaultESC_SC_EEEEEE10policy1000Ei10raw_accessNSA_6detail15normal_iteratorINSA_10device_ptrIdEEEEJSD_EEEvT0_iT1_T2_DpNS2_10kernel_argIT3_EE:
[----:B------:R-:W-:Y:S08]  /*0000*/  LDC R1, c[0x0][0x37c] ;  /* 0x0000df00ff017b82 */ /* 0x000ff00000000800 */
[----:B------:R-:W0:Y:S01]  /*0010*/  LDC.64 R6, c[0x0][0x380] ;  /* 0x0000e000ff067b82 */ /* 0x000e220000000a00 */
[----:B------:R-:W1:Y:S07]  /*0020*/  LDCU UR6, c[0x0][0x398] ;  /* 0x00007300ff0677ac */ /* 0x000e6e0008000800 */
[----:B------:R-:W2:Y:S08]  /*0030*/  S2UR UR4, SR_CTAID.X ;  /* 0x00000000000479c3 */ /* 0x000eb00000002500 */
[----:B------:R-:W3:Y:S01]  /*0040*/  LDC.64 R8, c[0x0][0x390] ;  /* 0x0000e400ff087b82 */ /* 0x000ee20000000a00 */
[----:B0-----:R-:W-:-:S04]  /*0050*/  IMAD.SHL.U32 R2, R7, 0x80, RZ ;  /* 0x0000008007027824 */ /* 0x001fc800078e00ff */
[----:B--2---:R-:W-:Y:S01]  /*0060*/  IMAD R5, R2, UR4, RZ ;  /* 0x0000000402057c24 */ /* 0x004fe2000f8e02ff */
[----:B------:R-:W0:Y:S03]  /*0070*/  LDCU.64 UR4, c[0x0][0x358] ;  /* 0x00006b00ff0477ac */ /* 0x000e260008000a00 */
[----:B------:R-:W-:Y:S02]  /*0080*/  IMAD.IADD R3, R6, 0x1, -R5 ;  /* 0x0000000106037824 */ /* 0x000fe400078e0a05 */
[C---:B-1----:R-:W-:Y:S01]  /*0090*/  VIADD R4, R5.reuse, UR6 ;  /* 0x0000000605047c36 */ /* 0x042fe20008000000 */
[----:B------:R-:W-:Y:S01]  /*00a0*/  UMOV UR6, 0xff800000 ;  /* 0xff80000000067882 */ /* 0x000fe20000000000 */
[----:B---3--:R-:W-:Y:S01]  /*00b0*/  IMAD.WIDE R8, R5, 0x8, R8 ;  /* 0x0000000805087825 */ /* 0x008fe200078e0208 */
[CC--:B------:R-:W-:Y:S02]  /*00c0*/  ISETP.GT.AND P0, PT, R2.reuse, R3.reuse, PT ;  /* 0x000000030200720c */ /* 0x0c0fe40003f04270 */
[----:B------:R-:W-:Y:S01]  /*00d0*/  VIMNMX R2, PT, PT, R2, R3, PT ;  /* 0x0000000302027248 */ /* 0x000fe20003fe0100 */
[----:B------:R-:W-:-:S10]  /*00e0*/  IMAD.MOV.U32 R3, RZ, RZ, 0x41dfffff ;  /* 0x41dfffffff037424 */ /* 0x000fd400078e00ff */
[----:B0-----:R-:W-:Y:S05]  /*00f0*/  @P0 BRA `(.L_x_27) ;  /* 0x0000000400d80947 */ /* 0x001fea0003800000 */
[----:B------:R-:W-:-:S13]  /*0100*/  ISETP.GE.AND P0, PT, R7, 0x1, PT ;  /* 0x000000010700780c */ /* 0x000fda0003f06270 */
[----:B------:R-:W-:Y:S05]  /*0110*/  @!P0 EXIT ;  /* 0x000000000000894d */ /* 0x000fea0003800000 */
[----:B------:R-:W0:Y:S01]  /*0120*/  S2R R2, SR_TID.X ;  /* 0x0000000000027919 */ /* 0x000e220000002100 */
[----:B------:R-:W-:-:S07]  /*0130*/  HFMA2 R5, -RZ, RZ, 0, 0 ;  /* 0x00000000ff057431 */ /* 0x000fce00000001ff */
.L_x_36:
[----:B0-----:R-:W-:Y:S01]  /*0140*/  IMAD R7, R5, 0x80, R2 ;  /* 0x0000008005077824 */ /* 0x001fe200078e0202 */
[----:B------:R-:W-:Y:S01]  /*0150*/  BSSY.RECONVERGENT B0, `(.L_x_28) ;  /* 0x0000044000007945 */ /* 0x000fe20003800200 */
[----:B------:R-:W-:Y:S02]  /*0160*/  IMAD.MOV.U32 R18, RZ, RZ, 0x1 ;  /* 0x00000001ff127424 */ /* 0x000fe400078e00ff */
[----:B------:R-:W-:-:S05]  /*0170*/  IMAD.IADD R19, R4, 0x1, R7 ;  /* 0x0000000104137824 */ /* 0x000fca00078e0207 */
[----:B------:R-:W-:-:S13]  /*0180*/  ISETP.NE.AND P0, PT, R19, RZ, PT ;  /* 0x000000ff1300720c */ /* 0x000fda0003f05270 */
[----:B------:R-:W-:Y:S05]  /*0190*/  @!P0 BRA `(.L_x_29) ;  /* 0x0000000000fc8947 */ /* 0x000fea0003800000 */
[----:B------:R-:W-:Y:S01]  /*01a0*/  BSSY.RECONVERGENT B1, `(.L_x_30) ;  /* 0x0000039000017945 */ /* 0x000fe20003800200 */
[----:B------:R-:W-:Y:S01]  /*01b0*/  SHF.R.S32.HI R0, RZ, 0x1f, R19 ;  /* 0x0000001fff007819 */ /* 0x000fe20000011413 */
[----:B------:R-:W-:Y:S01]  /*01c0*/  IMAD.MOV.U32 R21, RZ, RZ, 0xbc8f ;  /* 0x0000bc8fff157424 */ /* 0x000fe200078e00ff */
[----:B------:R-:W-:Y:S01]  /*01d0*/  MOV R6, RZ ;  /* 0x000000ff00067202 */ /* 0x000fe20000000f00 */
[----:B------:R-:W-:Y:S02]  /*01e0*/  IMAD.MOV.U32 R18, RZ, RZ, 0x1 ;  /* 0x00000001ff127424 */ /* 0x000fe400078e00ff */
[----:B------:R-:W-:-:S07]  /*01f0*/  IMAD.MOV.U32 R20, RZ, RZ, RZ ;  /* 0x000000ffff147224 */ /* 0x000fce00078e00ff */
.L_x_33:
        /* <DEDUP_REMOVED lines=12> */
[----:B------:R-:W-:Y:S02]  /*02c0*/  IADD3 RZ, P0, PT, R15, R12, RZ ;  /* 0x0000000c0fff7210 */ /* 0x000fe40007f1e0ff */
[----:B------:R-:W-:-:S05]  /*02d0*/  MOV R16, R13 ;  /* 0x0000000d00107202 */ /* 0x000fca0000000f00 */
        /* <DEDUP_REMOVED lines=22> */
[----:B------:R-:W-:-:S04]  /*0440*/  IADD3 R17, P1, PT, R17, R22, RZ ;  /* 0x0000001611117210 */ /* 0x000fc80007f3e0ff */
[----:B------:R-:W-:-:S04]  /*0450*/  IADD3.X R6, PT, PT, R21, R23, RZ, P1, !PT ;  /* 0x0000001715067210 */ /* 0x000fc80000ffe4ff */
[--C-:B------:R-:W-:Y:S02]  /*0460*/  SHF.R.U64 R17, R17, 0x1e, R6.reuse ;  /* 0x0000001e11117819 */ /* 0x100fe40000001206 */
[----:B------:R-:W-:-:S03]  /*0470*/  SHF.R.U32.HI R6, RZ, 0x1e, R6 ;  /* 0x0000001eff067819 */ /* 0x000fc60000011606 */
[----:B------:R-:W-:-:S04]  /*0480*/  IMAD.WIDE.U32 R12, R17, -0x7fffffff, R12 ;  /* 0x80000001110c7825 */ /* 0x000fc800078e000c */
[----:B------:R-:W-:Y:S02]  /*0490*/  IMAD R6, R6, -0x7fffffff, RZ ;  /* 0x8000000106067824 */ /* 0x000fe400078e02ff */
[----:B------:R-:W-:-:S03]  /*04a0*/  IMAD.MOV.U32 R18, RZ, RZ, R12 ;  /* 0x000000ffff127224 */ /* 0x000fc600078e000c */
[----:B------:R-:W-:-:S07]  /*04b0*/  IADD3 R20, PT, PT, R13, -R17, R6 ;  /* 0x800000110d147210 */ /* 0x000fce0007ffe006 */
.L_x_32:
[----:B------:R-:W-:Y:S05]  /*04c0*/  BSYNC.RECONVERGENT B2 ;  /* 0x0000000000027941 */ /* 0x000fea0003800200 */
.L_x_31:
[----:B------:R-:W-:Y:S01]  /*04d0*/  ISETP.GT.U32.AND.EX P0, PT, R0, RZ, PT, P0 ;  /* 0x000000ff0000720c */ /* 0x000fe20003f04100 */
[----:B------:R-:W-:Y:S01]  /*04e0*/  IMAD.MOV.U32 R21, RZ, RZ, R10 ;  /* 0x000000ffff157224 */ /* 0x000fe200078e000a */
[--C-:B------:R-:W-:Y:S02]  /*04f0*/  SHF.R.U64 R19, R19, 0x1, R0.reuse ;  /* 0x0000000113137819 */ /* 0x100fe40000001200 */
[----:B------:R-:W-:Y:S02]  /*0500*/  SHF.R.U32.HI R0, RZ, 0x1, R0 ;  /* 0x00000001ff007819 */ /* 0x000fe40000011600 */
[----:B------:R-:W-:-:S07]  /*0510*/  IADD3 R6, PT, PT, R11, -R15, R14 ;  /* 0x8000000f0b067210 */ /* 0x000fce0007ffe00e */
[----:B------:R-:W-:Y:S05]  /*0520*/  @P0 BRA `(.L_x_33) ;  /* 0xfffffffc00340947 */ /* 0x000fea000383ffff */
[----:B------:R-:W-:Y:S05]  /*0530*/  BSYNC.RECONVERGENT B1 ;  /* 0x0000000000017941 */ /* 0x000fea0003800200 */
.L_x_30:
[----:B------:R-:W-:-:S04]  /*0540*/  IMAD.HI.U32 R11, R18, 0x3, RZ ;  /* 0x00000003120b7827 */ /* 0x000fc800078e00ff */
[----:B------:R-:W-:-:S05]  /*0550*/  IMAD.IADD R0, R18, 0x1, -R11 ;  /* 0x0000000112007824 */ /* 0x000fca00078e0a0b */
[----:B------:R-:W-:-:S04]  /*0560*/  LEA.HI R0, R0, R11, RZ, 0x1f ;  /* 0x0000000b00007211 */ /* 0x000fc800078ff8ff */
[----:B------:R-:W-:-:S05]  /*0570*/  SHF.R.U32.HI R11, RZ, 0x1e, R0 ;  /* 0x0000001eff0b7819 */ /* 0x000fca0000011600 */
[----:B------:R-:W-:-:S07]  /*0580*/  IMAD R18, R11, -0x7fffffff, R18 ;  /* 0x800000010b127824 */ /* 0x000fce00078e0212 */
.L_x_29:
[----:B------:R-:W-:Y:S05]  /*0590*/  BSYNC.RECONVERGENT B0 ;  /* 0x0000000000007941 */ /* 0x000fea0003800200 */
.L_x_28:
[----:B------:R-:W-:Y:S01]  /*05a0*/  IMAD.HI.U32 R0, R18, -0x4370ec6f, RZ ;  /* 0xbc8f139112007827 */ /* 0x000fe200078e00ff */
[----:B------:R-:W0:Y:S01]  /*05b0*/  MUFU.RCP64H R13, 2.14748262400000000000e+09 ;  /* 0x41dfffff000d7908 */ /* 0x000e220000001800 */
[----:B------:R-:W-:Y:S01]  /*05c0*/  MOV R11, 0x41dfffff ;  /* 0x41dfffff000b7802 */ /* 0x000fe20000000f00 */
        /* <DEDUP_REMOVED lines=27> */
[----:B------:R-:W-:Y:S05]  /*0780*/  CALL.REL.NOINC `($__internal_1_$__cuda_sm20_div_rn_f64_full) ;  /* 0x0000000800187944 */ /* 0x000fea0003c00000 */
[----:B------:R-:W-:Y:S01]  /*0790*/  MOV R10, R18 ;  /* 0x00000012000a7202 */ /* 0x000fe20000000f00 */
[----:B------:R-:W-:-:S07]  /*07a0*/  IMAD.MOV.U32 R11, RZ, RZ, R19 ;  /* 0x000000ffff0b7224 */ /* 0x000fce00078e0013 */
.L_x_35:
[----:B------:R-:W-:Y:S05]  /*07b0*/  BSYNC.RECONVERGENT B0 ;  /* 0x0000000000007941 */ /* 0x000fea0003800200 */
.L_x_34:
[----:B------:R-:W0:Y:S01]  /*07c0*/  LDCU UR7, c[0x0][0x384] ;  /* 0x00007080ff0777ac */ /* 0x000e220008000800 */
[----:B------:R-:W-:Y:S02]  /*07d0*/  VIADD R5, R5, 0x1 ;  /* 0x0000000105057836 */ /* 0x000fe40000000000 */
[----:B------:R-:W-:Y:S02]  /*07e0*/  IMAD.MOV.U32 R12, RZ, RZ, 0x0 ;  /* 0x00000000ff0c7424 */ /* 0x000fe400078e00ff */
[----:B------:R-:W-:Y:S02]  /*07f0*/  IMAD.MOV.U32 R13, RZ, RZ, 0x402e0000 ;  /* 0x402e0000ff0d7424 */ /* 0x000fe400078e00ff */
[----:B------:R-:W-:-:S04]  /*0800*/  IMAD.WIDE R6, R7, 0x8, R8 ;  /* 0x0000000807067825 */ /* 0x000fc800078e0208 */
[----:B------:R-:W-:Y:S01]  /*0810*/  DFMA R10, R10, R12, 25 ;  /* 0x403900000a0a742b */ /* 0x000fe2000000000c */
[----:B0-----:R-:W-:-:S06]  /*0820*/  ISETP.NE.AND P0, PT, R5, UR7, PT ;  /* 0x0000000705007c0c */ /* 0x001fcc000bf05270 */
[----:B------:R0:W-:Y:S07]  /*0830*/  STG.E.64 desc[UR4][R6.64], R10 ;  /* 0x0000000a06007986 */ /* 0x0001ee000c101b04 */
[----:B------:R-:W-:Y:S05]  /*0840*/  @!P0 EXIT ;  /* 0x000000000000894d */ /* 0x000fea0003800000 */
[----:B------:R-:W-:Y:S05]  /*0850*/  BRA `(.L_x_36) ;  /* 0xfffffff800387947 */ /* 0x000fea000383ffff */
.L_x_27:
[----:B------:R-:W-:-:S13]  /*0860*/  ISETP.GE.AND P0, PT, R7, 0x1, PT ;  /* 0x000000010700780c */ /* 0x000fda0003f06270 */
[----:B------:R-:W-:Y:S05]  /*0870*/  @!P0 EXIT ;  /* 0x000000000000894d */ /* 0x000fea0003800000 */
[----:B------:R-:W0:Y:S01]  /*0880*/  S2R R5, SR_TID.X ;  /* 0x0000000000057919 */ /* 0x000e220000002100 */
[----:B------:R-:W-:-:S07]  /*0890*/  MOV R6, RZ ;  /* 0x000000ff00067202 */ /* 0x000fce0000000f00 */
.L_x_47:
[----:B------:R-:W1:Y:S01]  /*08a0*/  LDCU UR7, c[0x0][0x384] ;  /* 0x00007080ff0777ac */ /* 0x000e620008000800 */
[C---:B0-----:R-:W-:Y:S01]  /*08b0*/  IMAD R7, R6.reuse, 0x80, R5 ;  /* 0x0000008006077824 */ /* 0x041fe200078e0205 */
[----:B------:R-:W-:Y:S01]  /*08c0*/  BSSY.RECONVERGENT B0, `(.L_x_37) ;  /* 0x0000070000007945 */ /* 0x000fe20003800200 */
[----:B------:R-:W-:-:S03]  /*08d0*/  VIADD R6, R6, 0x1 ;  /* 0x0000000106067836 */ /* 0x000fc60000000000 */
        /* <DEDUP_REMOVED lines=8> */
[----:B------:R-:W-:Y:S01]  /*0960*/  HFMA2 R20, -RZ, RZ, 0, -1.1396484375 ;  /* 0x0000bc8fff147431 */ /* 0x000fe200000001ff */
[----:B------:R-:W-:Y:S01]  /*0970*/  BSSY.RECONVERGENT B2, `(.L_x_41) ;  /* 0x0000037000027945 */ /* 0x000fe20003800200 */
[----:B------:R-:W-:Y:S01]  /*0980*/  SHF.R.S32.HI R22, RZ, 0x1f, R21 ;  /* 0x0000001fff167819 */ /* 0x000fe20000011415 */
[----:B------:R-:W-:Y:S02]  /*0990*/  IMAD.MOV.U32 R11, RZ, RZ, RZ ;  /* 0x000000ffff0b7224 */ /* 0x000fe400078e00ff */
[----:B------:R-:W-:Y:S02]  /*09a0*/  IMAD.MOV.U32 R10, RZ, RZ, 0x1 ;  /* 0x00000001ff0a7424 */ /* 0x000fe400078e00ff */
[----:B------:R-:W-:-:S07]  /*09b0*/  IMAD.MOV.U32 R0, RZ, RZ, RZ ;  /* 0x000000ffff007224 */ /* 0x000fce00078e00ff */
.L_x_44:
        /* <DEDUP_REMOVED lines=11> */
[----:B------:R-:W-:Y:S01]  /*0a70*/  IMAD.MOV.U32 R16, RZ, RZ, R13 ;  /* 0x000000ffff107224 */ /* 0x000fe200078e000d */
[----:B------:R-:W-:Y:S02]  /*0a80*/  IADD3.X R17, PT, PT, RZ, RZ, RZ, P0, !PT ;  /* 0x000000ffff117210 */ /* 0x000fe400007fe4ff */
[----:B------:R-:W-:-:S05]  /*0a90*/  IADD3 RZ, P0, PT, R15, R12, RZ ;  /* 0x0000000c0fff7210 */ /* 0x000fca0007f1e0ff */
        /* <DEDUP_REMOVED lines=18> */
[----:B------:R-:W-:-:S04]  /*0bc0*/  IADD3 R11, P2, PT, R14, -R16, RZ ;  /* 0x800000100e0b7210 */ /* 0x000fc80007f5e0ff */
[----:B------:R-:W-:-:S04]  /*0bd0*/  IADD3.X R0, PT, PT, R15, ~R17, RZ, P2, !PT ;  /* 0x800000110f007210 */ /* 0x000fc800017fe4ff */
[--C-:B------:R-:W-:Y:S02]  /*0be0*/  SHF.R.U64 R11, R11, 0x1, R0.reuse ;  /* 0x000000010b0b7819 */ /* 0x100fe40000001200 */
[----:B------:R-:W-:Y:S02]  /*0bf0*/  SHF.R.U32.HI R23, RZ, 0x1, R0 ;  /* 0x00000001ff177819 */ /* 0x000fe40000011600 */
[----:B------:R-:W-:-:S05]  /*0c00*/  IADD3 R0, P2, PT, R11, R16, RZ ;  /* 0x000000100b007210 */ /* 0x000fca0007f5e0ff */
[----:B------:R-:W-:-:S05]  /*0c10*/  IMAD.X R11, R23, 0x1, R17, P2 ;  /* 0x00000001170b7824 */ /* 0x000fca00010e0611 */
[--C-:B------:R-:W-:Y:S02]  /*0c20*/  SHF.R.U64 R17, R0, 0x1e, R11.reuse ;  /* 0x0000001e00117819 */ /* 0x100fe4000000120b */
[----:B------:R-:W-:-:S03]  /*0c30*/  SHF.R.U32.HI R0, RZ, 0x1e, R11 ;  /* 0x0000001eff007819 */ /* 0x000fc6000001160b */
[----:B------:R-:W-:-:S04]  /*0c40*/  IMAD.WIDE.U32 R10, R17, -0x7fffffff, R14 ;  /* 0x80000001110a7825 */ /* 0x000fc800078e000e */
[----:B------:R-:W-:-:S05]  /*0c50*/  IMAD R0, R0, -0x7fffffff, RZ ;  /* 0x8000000100007824 */ /* 0x000fca00078e02ff */
[----:B------:R-:W-:-:S07]  /*0c60*/  IADD3 R0, PT, PT, R11, -R17, R0 ;  /* 0x800000110b007210 */ /* 0x000fce0007ffe000 */
.L_x_43:
[----:B------:R-:W-:Y:S05]  /*0c70*/  BSYNC.RECONVERGENT B3 ;  /* 0x0000000000037941 */ /* 0x000fea0003800200 */
.L_x_42:
[----:B------:R-:W-:Y:S01]  /*0c80*/  ISETP.GT.U32.AND.EX P0, PT, R22, RZ, PT, P0 ;  /* 0x000000ff1600720c */ /* 0x000fe20003f04100 */
[----:B------:R-:W-:Y:S01]  /*0c90*/  IMAD.MOV.U32 R20, RZ, RZ, R18 ;  /* 0x000000ffff147224 */ /* 0x000fe200078e0012 */
[--C-:B------:R-:W-:Y:S02]  /*0ca0*/  SHF.R.U64 R21, R21, 0x1, R22.reuse ;  /* 0x0000000115157819 */ /* 0x100fe40000001216 */
[----:B------:R-:W-:Y:S02]  /*0cb0*/  SHF.R.U32.HI R22, RZ, 0x1, R22 ;  /* 0x00000001ff167819 */ /* 0x000fe40000011616 */
[----:B------:R-:W-:-:S07]  /*0cc0*/  IADD3 R11, PT, PT, R19, -R13, R12 ;  /* 0x8000000d130b7210 */ /* 0x000fce0007ffe00c */
[----:B------:R-:W-:Y:S05]  /*0cd0*/  @P0 BRA `(.L_x_44) ;  /* 0xfffffffc00380947 */ /* 0x000fea000383ffff */
[----:B------:R-:W-:Y:S05]  /*0ce0*/  BSYNC.RECONVERGENT B2 ;  /* 0x0000000000027941 */ /* 0x000fea0003800200 */
.L_x_41:
[----:B------:R-:W-:-:S04]  /*0cf0*/  IMAD.HI.U32 R11, R10, 0x3, RZ ;  /* 0x000000030a0b7827 */ /* 0x000fc800078e00ff */
[----:B------:R-:W-:-:S05]  /*0d00*/  IMAD.IADD R0, R10, 0x1, -R11 ;  /* 0x000000010a007824 */ /* 0x000fca00078e0a0b */
[----:B------:R-:W-:-:S04]  /*0d10*/  LEA.HI R0, R0, R11, RZ, 0x1f ;  /* 0x0000000b00007211 */ /* 0x000fc800078ff8ff */
[----:B------:R-:W-:-:S05]  /*0d20*/  SHF.R.U32.HI R11, RZ, 0x1e, R0 ;  /* 0x0000001eff0b7819 */ /* 0x000fca0000011600 */
[----:B------:R-:W-:-:S07]  /*0d30*/  IMAD R0, R11, -0x7fffffff, R10 ;  /* 0x800000010b007824 */ /* 0x000fce00078e020a */
.L_x_40:
[----:B------:R-:W-:Y:S05]  /*0d40*/  BSYNC.RECONVERGENT B1 ;  /* 0x0000000000017941 */ /* 0x000fea0003800200 */
.L_x_39:
[----:B------:R-:W-:Y:S01]  /*0d50*/  IMAD.HI.U32 R10, R0, -0x4370ec6f, RZ ;  /* 0xbc8f1391000a7827 */ /* 0x000fe200078e00ff */
[----:B------:R-:W0:Y:S01]  /*0d60*/  MUFU.RCP64H R13, 2.14748262400000000000e+09 ;  /* 0x41dfffff000d7908 */ /* 0x000e220000001800 */
[----:B------:R-:W-:Y:S02]  /*0d70*/  BSSY.RECONVERGENT B1, `(.L_x_45) ;  /* 0x000001f000017945 */ /* 0x000fe40003800200 */
[----:B------:R-:W-:Y:S01]  /*0d80*/  IMAD.MOV.U32 R11, RZ, RZ, 0x41dfffff ;  /* 0x41dfffffff0b7424 */ /* 0x000fe200078e00ff */
[----:B------:R-:W-:Y:S01]  /*0d90*/  SHF.R.U32.HI R15, RZ, 0xf, R10 ;  /* 0x0000000fff0f7819 */ /* 0x000fe2000001160a */
[----:B------:R-:W-:Y:S01]  /*0da0*/  IMAD.MOV.U32 R12, RZ, RZ, 0x1 ;  /* 0x00000001ff0c7424 */ /* 0x000fe200078e00ff */
[----:B------:R-:W-:-:S03]  /*0db0*/  MOV R10, 0xff800000 ;  /* 0xff800000000a7802 */ /* 0x000fc60000000f00 */
        /* <DEDUP_REMOVED lines=20> */
[----:B------:R-:W-:Y:S01]  /*0f00*/  MOV R14, R12 ;  /* 0x0000000c000e7202 */ /* 0x000fe20000000f00 */
[----:B------:R-:W-:Y:S01]  /*0f10*/  IMAD.MOV.U32 R15, RZ, RZ, R13 ;  /* 0x000000ffff0f7224 */ /* 0x000fe200078e000d */
[----:B------:R-:W-:-:S07]  /*0f20*/  MOV R0, 0xf40 ;  /* 0x00000f4000007802 */ /* 0x000fce0000000f00 */
[----:B------:R-:W-:Y:S05]  /*0f30*/  CALL.REL.NOINC `($__internal_1_$__cuda_sm20_div_rn_f64_full) ;  /* 0x00000000002c7944 */ /* 0x000fea0003c00000 */
[----:B------:R-:W-:Y:S02]  /*0f40*/  IMAD.MOV.U32 R10, RZ, RZ, R18 ;  /* 0x000000ffff0a7224 */ /* 0x000fe400078e0012 */
[----:B------:R-:W-:-:S07]  /*0f50*/  IMAD.MOV.U32 R11, RZ, RZ, R19 ;  /* 0x000000ffff0b7224 */ /* 0x000fce00078e0013 */
.L_x_46:
[----:B------:R-:W-:Y:S05]  /*0f60*/  BSYNC.RECONVERGENT B1 ;  /* 0x0000000000017941 */ /* 0x000fea0003800200 */
.L_x_45:
[----:B------:R-:W-:Y:S01]  /*0f70*/  MOV R12, 0x0 ;  /* 0x00000000000c7802 */ /* 0x000fe20000000f00 */
[----:B------:R-:W-:-:S06]  /*0f80*/  IMAD.MOV.U32 R13, RZ, RZ, 0x402e0000 ;  /* 0x402e0000ff0d7424 */ /* 0x000fcc00078e00ff */
[----:B------:R-:W-:Y:S01]  /*0f90*/  DFMA R10, R10, R12, 25 ;  /* 0x403900000a0a742b */ /* 0x000fe2000000000c */
[----:B------:R-:W-:-:S06]  /*0fa0*/  IMAD.WIDE R12, R7, 0x8, R8 ;  /* 0x00000008070c7825 */ /* 0x000fcc00078e0208 */
[----:B------:R0:W-:Y:S04]  /*0fb0*/  STG.E.64 desc[UR4][R12.64], R10 ;  /* 0x0000000a0c007986 */ /* 0x0001e8000c101b04 */
.L_x_38:
[----:B------:R-:W-:Y:S05]  /*0fc0*/  BSYNC.RECONVERGENT B0 ;  /* 0x0000000000007941 */ /* 0x000fea0003800200 */
.L_x_37:
[----:B------:R-:W-:Y:S05]  /*0fd0*/  @P1 BRA `(.L_x_47) ;  /* 0xfffffff800301947 */ /* 0x000fea000383ffff */
[----:B------:R-:W-:Y:S05]  /*0fe0*/  EXIT ;  /* 0x000000000000794d */ /* 0x000fea0003800000 */
        .weak           $__internal_1_$__cuda_sm20_div_rn_f64_full
        .type           $__internal_1_$__cuda_sm20_div_rn_f64_full,@function
        .size           $__internal_1_$__cuda_sm20_div_rn_f64_full,(.L_x_58 - $__internal_1_$__cuda_sm20_div_rn_f64_full)
$__internal_1_$__cuda_sm20_div_rn_f64_full:
[C---:B------:R-:W-:Y:S01]  /*0ff0*/  FSETP.GEU.AND P0, PT, |R3|.reuse, 1.469367938527859385e-39, PT ;  /* 0x001000000300780b */ /* 0x040fe20003f0e200 */
[----:B------:R-:W-:Y:S01]  /*1000*/  IMAD.U32 R12, RZ, RZ, UR6 ;  /* 0x00000006ff0c7e24 */ /* 0x000fe2000f8e00ff */
[----:B------:R-:W-:Y:S01]  /*1010*/  MOV R13, R3 ;  /* 0x00000003000d7202 */ /* 0x000fe20000000f00 */
[----:B------:R-:W-:Y:S01]  /*1020*/  IMAD.U32 R10, RZ, RZ, UR6 ;  /* 0x00000006ff0a7e24 */ /* 0x000fe2000f8e00ff */
[----:B------:R-:W-:Y:S01]  /*1030*/  LOP3.LUT R11, R3, 0x800fffff, RZ, 0xc0, !PT ;  /* 0x800fffff030b7812 */ /* 0x000fe200078ec0ff */
[----:B------:R-:W-:Y:S01]  /*1040*/  IMAD.MOV.U32 R16, RZ, RZ, 0x1 ;  /* 0x00000001ff107424 */ /* 0x000fe200078e00ff */
[----:B------:R-:W-:Y:S01]  /*1050*/  FSETP.GEU.AND P3, PT, |R15|, 1.469367938527859385e-39, PT ;  /* 0x001000000f00780b */ /* 0x000fe20003f6e200 */
        /* <DEDUP_REMOVED lines=37> */
[----:B------:R-:W-:Y:S02]  /*12b0*/  VIMNMX R14, PT, PT, R14, 0x46a00000, PT ;  /* 0x46a000000e0e7848 */ /* 0x000fe40003fe0100 */
[----:B------:R-:W-:-:S04]  /*12c0*/  SEL R25, R25, 0x63400000, !P0 ;  /* 0x6340000019197807 */ /* 0x000fc80004000000 */
[----:B------:R-:W-:Y:S01]  /*12d0*/  IADD3 R20, PT, PT, -R25, R14, RZ ;  /* 0x0000000e19147210 */ /* 0x000fe20007ffe1ff */
[----:B------:R-:W-:-:S04]  /*12e0*/  IMAD.MOV.U32 R14, RZ, RZ, RZ ;  /* 0x000000ffff0e7224 */ /* 0x000fc800078e00ff */
[----:B------:R-:W-:-:S06]  /*12f0*/  VIADD R15, R20, 0x7fe00000 ;  /* 0x7fe00000140f7836 */ /* 0x000fcc0000000000 */
        /* <DEDUP_REMOVED lines=9> */
[----:B------:R-:W-:Y:S01]  /*1390*/  IADD3 R11, PT, PT, -R20, RZ, RZ ;  /* 0x000000ff140b7210 */ /* 0x000fe20007ffe1ff */
[----:B------:R-:W-:Y:S01]  /*13a0*/  IMAD.MOV.U32 R10, RZ, RZ, RZ ;  /* 0x000000ffff0a7224 */ /* 0x000fe200078e00ff */
[----:B------:R-:W-:-:S05]  /*13b0*/  DMUL.RP R14, R22, R14 ;  /* 0x0000000e160e7228 */ /* 0x000fca0000008000 */
[----:B------:R-:W-:-:S05]  /*13c0*/  DFMA R10, R18, -R10, R22 ;  /* 0x8000000a120a722b */ /* 0x000fca0000000016 */
[----:B------:R-:W-:Y:S02]  /*13d0*/  LOP3.LUT R13, R15, R13, RZ, 0x3c, !PT ;  /* 0x0000000d0f0d7212 */ /* 0x000fe400078e3cff */
[----:B------:R-:W-:-:S04]  /*13e0*/  IADD3 R10, PT, PT, -R20, -0x43300000, RZ ;  /* 0xbcd00000140a7810 */ /* 0x000fc80007ffe1ff */
[----:B------:R-:W-:-:S04]  /*13f0*/  FSETP.NEU.AND P0, PT, |R11|, R10, PT ;  /* 0x0000000a0b00720b */ /* 0x000fc80003f0d200 */
[----:B------:R-:W-:Y:S02]  /*1400*/  FSEL R18, R14, R18, !P0 ;  /* 0x000000120e127208 */ /* 0x000fe40004000000 */
[----:B------:R-:W-:Y:S01]  /*1410*/  FSEL R19, R13, R19, !P0 ;  /* 0x000000130d137208 */ /* 0x000fe20004000000 */
[----:B------:R-:W-:Y:S06]  /*1420*/  BRA `(.L_x_50) ;  /* 0x0000000000547947 */ /* 0x000fec0003800000 */
.L_x_49:
[----:B------:R-:W-:-:S14]  /*1430*/  DSETP.NAN.AND P0, PT, R14, R14, PT ;  /* 0x0000000e0e00722a */ /* 0x000fdc0003f08000 */
[----:B------:R-:W-:Y:S05]  /*1440*/  @P0 BRA `(.L_x_51) ;  /* 0x0000000000440947 */ /* 0x000fea0003800000 */
[----:B------:R-:W-:-:S14]  /*1450*/  DSETP.NAN.AND P0, PT, R12, R12, PT ;  /* 0x0000000c0c00722a */ /* 0x000fdc0003f08000 */
[----:B------:R-:W-:Y:S05]  /*1460*/  @P0 BRA `(.L_x_52) ;  /* 0x0000000000300947 */ /* 0x000fea0003800000 */
[----:B------:R-:W-:Y:S01]  /*1470*/  ISETP.NE.AND P0, PT, R20, R27, PT ;  /* 0x0000001b1400720c */ /* 0x000fe20003f05270 */
[----:B------:R-:W-:Y:S02]  /*1480*/  IMAD.MOV.U32 R18, RZ, RZ, 0x0 ;  /* 0x00000000ff127424 */ /* 0x000fe400078e00ff */
[----:B------:R-:W-:-:S10]  /*1490*/  IMAD.MOV.U32 R19, RZ, RZ, -0x80000 ;  /* 0xfff80000ff137424 */ /* 0x000fd400078e00ff */
[----:B------:R-:W-:Y:S05]  /*14a0*/  @!P0 BRA `(.L_x_50) ;  /* 0x0000000000348947 */ /* 0x000fea0003800000 */
[----:B------:R-:W-:Y:S02]  /*14b0*/  ISETP.NE.AND P0, PT, R20, 0x7ff00000, PT ;  /* 0x7ff000001400780c */ /* 0x000fe40003f05270 */
[----:B------:R-:W-:Y:S02]  /*14c0*/  LOP3.LUT R19, R15, 0x80000000, R13, 0x48, !PT ;  /* 0x800000000f137812 */ /* 0x000fe400078e480d */
[----:B------:R-:W-:-:S13]  /*14d0*/  ISETP.EQ.OR P0, PT, R27, RZ, !P0 ;  /* 0x000000ff1b00720c */ /* 0x000fda0004702670 */
[----:B------:R-:W-:Y:S02]  /*14e0*/  @P0 LOP3.LUT R10, R19, 0x7ff00000, RZ, 0xfc, !PT ;  /* 0x7ff00000130a0812 */ /* 0x000fe400078efcff */
[----:B------:R-:W-:Y:S01]  /*14f0*/  @!P0 MOV R18, RZ ;  /* 0x000000ff00128202 */ /* 0x000fe20000000f00 */
[----:B------:R-:W-:Y:S02]  /*1500*/  @P0 IMAD.MOV.U32 R18, RZ, RZ, RZ ;  /* 0x000000ffff120224 */ /* 0x000fe400078e00ff */
[----:B------:R-:W-:Y:S01]  /*1510*/  @P0 IMAD.MOV.U32 R19, RZ, RZ, R10 ;  /* 0x000000ffff130224 */ /* 0x000fe200078e000a */
[----:B------:R-:W-:Y:S06]  /*1520*/  BRA `(.L_x_50) ;  /* 0x0000000000147947 */ /* 0x000fec0003800000 */
.L_x_52:
[----:B------:R-:W-:Y:S01]  /*1530*/  LOP3.LUT R19, R13, 0x80000, RZ, 0xfc, !PT ;  /* 0x000800000d137812 */ /* 0x000fe200078efcff */
[----:B------:R-:W-:Y:S01]  /*1540*/  IMAD.MOV.U32 R18, RZ, RZ, R12 ;  /* 0x000000ffff127224 */ /* 0x000fe200078e000c */
[----:B------:R-:W-:Y:S06]  /*1550*/  BRA `(.L_x_50) ;  /* 0x0000000000087947 */ /* 0x000fec0003800000 */
.L_x_51:
[----:B------:R-:W-:Y:S02]  /*1560*/  LOP3.LUT R19, R15, 0x80000, RZ, 0xfc, !PT ;  /* 0x000800000f137812 */ /* 0x000fe400078efcff */
[----:B------:R-:W-:-:S07]  /*1570*/  MOV R18, R14 ;  /* 0x0000000e00127202 */ /* 0x000fce0000000f00 */
.L_x_50:
[----:B------:R-:W-:Y:S05]  /*1580*/  BSYNC.RECONVERGENT B2 ;  /* 0x0000000000027941 */ /* 0x000fea0003800200 */
.L_x_48:
[----:B------:R-:W-:Y:S02]  /*1590*/  IMAD.MOV.U32 R10, RZ, RZ, R0 ;  /* 0x000000ffff0a7224 */ /* 0x000fe400078e0000 */
[----:B------:R-:W-:-:S04]  /*15a0*/  IMAD.MOV.U32 R11, RZ, RZ, 0x0 ;  /* 0x00000000ff0b7424 */ /* 0x000fc800078e00ff */
[----:B------:R-:W-:Y:S05]  /*15b0*/  RET.REL.NODEC R10 `(_ZN3cub18CUB_300001_SM_10006detail9transform16transform_kernelINS2_10policy_hubILb1EN4cuda3std3__45tupleIJN6thrust24THRUST_300001_SM_1000_NS17counting_iteratorIiNSA_11use_defaultESC_SC_EEEEEE10policy1000Ei10raw_accessNSA_6detail15normal_iteratorINSA_10device_ptrIdEEEEJSD_EEEvT0_iT1_T2_DpNS2_10kernel_argIT3_EE) ;  /* 0xffffffe80a907950 */ /* 0x000fea0003c3ffff */
.L_x_53:
        /* <DEDUP_REMOVED lines=12> */
.L_x_58:


//--------------------- .text._ZN3cub18CUB_300001_SM_10006detail8for_each13static_kernelINS2_12policy_hub_t12policy_500_tEmN6thrust24THRUST_300001_SM_1000_NS8cuda_cub20__uninitialized_fill7functorINS7_10device_ptrIdEEdEEEEvT0_T1_ --------------------------
	.section	.text._ZN3cub18CUB_300001_SM_10006detail8for_each13static_kernelINS2_12policy_hub_t12policy_500_tEmN6thrust24THRUST_300001_SM_1000_NS8cuda_cub20__uninitialized_fill7functorINS7_10device_ptrIdEEdEEEEvT0_T1_,"ax",@progbits
	.align	128
        .global         _ZN3cub18CUB_300001_SM_10006detail8for_each13static_kernelINS2_12policy_hub_t12policy_500_tEmN6thrust24THRUST_300001_SM_1000_NS8cuda_cub20__uninitialized_fill7functorINS7_10device_ptrIdEEdEEEEvT0_T1_
        .type           _ZN3cub18CUB_300001_SM_10006detail8for_each13static_kernelINS2_12policy_hub_t12policy_500_tEmN6thrust24THRUST_300001_SM_1000_NS8cuda_cub20__uninitialized_fill7functorINS7_10device_ptrIdEEdEEEEvT0_T1_,@function
        .size           _ZN3cub18CUB_300001_SM_10006detail8for_each13static_kernelINS2_12policy_hub_t12policy_500_tEmN6thrust24THRUST_300001_SM_1000_NS8cuda_cub20__uninitialized_fill7functorINS7_10device_ptrIdEEdEEEEvT0_T1_,(.L_x_61 - _ZN3cub18CUB_300001_SM_10006detail8for_each13static_kernelINS2_12policy_hub_t12policy_500_tEmN6thrust24THRUST_300001_SM_1000_NS8cuda_cub20__uninitialized_fill7functorINS7_10device_ptrIdEEdEEEEvT0_T1_)
        .other          _ZN3cub18CUB_300001_SM_10006detail8for_each13static_kernelINS2_12policy_hub_t12policy_500_tEmN6thrust24THRUST_300001_SM_1000_NS8cuda_cub20__uninitialized_fill7functorINS7_10device_ptrIdEEdEEEEvT0_T1_,@"STO_CUDA_ENTRY STV_DEFAULT"
_ZN3cub18CUB_300001_SM_10006detail8for_each13static_kernelINS2_12policy_hub_t12policy_500_tEmN6thrust24THRUST_300001_SM_1000_NS8cuda_cub20__uninitialized_fill7functorINS7_10device_ptrIdEEdEEEEvT0_T1_:
.text._ZN3cub18CUB_300001_SM_10006detail8for_each13static_kernelINS2_12policy_hub_t12policy_500_tEmN6thrust24THRUST_300001_SM_1000_NS8cuda_cub20__uninitialized_fill7functorINS7_10device_ptrIdEEdEEEEvT0_T1_:
[----:B------:R-:W-:Y:S08]  /*0000*/  LDC R1, c[0x0][0x37c] ;  /* 0x0000df00ff017b82 */ /* 0x000ff00000000800 */
[----:B------:R-:W0:Y:S01]  /*0010*/  S2UR UR4, SR_CTAID.X ;  /* 0x00000000000479c3 */ /* 0x000e220000002500 */
[----:B------:R-:W1:Y:S01]  /*0020*/  LDCU.64 UR6, c[0x0][0x380] ;  /* 0x00007000ff0677ac */ /* 0x000e620008000a00 */
[----:B------:R-:W2:Y:S01]  /*0030*/  LDCU.64 UR8, c[0x0][0x358] ;  /* 0x00006b00ff0877ac */ /* 0x000ea20008000a00 */
[----:B0-----:R-:W-:-:S04]  /*0040*/  UIMAD.WIDE.U32 UR4, UR4, 0x200, URZ ;  /* 0x00000200040478a5 */ /* 0x001fc8000f8e00ff */
[----:B-1----:R-:W-:-:S04]  /*0050*/  UIADD3 UR6, UP0, UPT, -UR4, UR6, URZ ;  /* 0x0000000604067290 */ /* 0x002fc8000ff1e1ff */
[----:B------:R-:W-:Y:S02]  /*0060*/  UIADD3.X UR7, UPT, UPT, ~UR5, UR7, URZ, UP0, !UPT ;  /* 0x0000000705077290 */ /* 0x000fe400087fe5ff */
[----:B------:R-:W-:-:S04]  /*0070*/  UISETP.GE.U32.AND UP0, UPT, UR6, 0x200, UPT ;  /* 0x000002000600788c */ /* 0x000fc8000bf06070 */
[----:B------:R-:W-:-:S09]  /*0080*/  UISETP.GE.U32.AND.EX UP0, UPT, UR7, URZ, UPT, UP0 ;  /* 0x000000ff0700728c */ /* 0x000fd2000bf06100 */
[----:B--2---:R-:W-:Y:S05]  /*0090*/  BRA.U !UP0, `(.L_x_54) ;  /* 0x0000000108287547 */ /* 0x004fea000b800000 */
[----:B------:R-:W0:Y:S01]  /*00a0*/  S2R R0, SR_TID.X ;  /* 0x0000000000007919 */ /* 0x000e220000002100 */
[----:B------:R-:W1:Y:S01]  /*00b0*/  LDCU.64 UR6, c[0x0][0x388] ;  /* 0x00007100ff0677ac */ /* 0x000e620008000a00 */
[----:B------:R-:W2:Y:S01]  /*00c0*/  LDC.64 R4, c[0x0][0x390] ;  /* 0x0000e400ff047b82 */ /* 0x000ea20000000a00 */
[----:B0-----:R-:W-:-:S05]  /*00d0*/  IADD3 R0, P0, PT, R0, UR4, RZ ;  /* 0x0000000400007c10 */ /* 0x001fca000ff1e0ff */
[----:B------:R-:W-:Y:S01]  /*00e0*/  IMAD.X R3, RZ, RZ, UR5, P0 ;  /* 0x00000005ff037e24 */ /* 0x000fe200080e06ff */
[----:B-1----:R-:W-:-:S04]  /*00f0*/  LEA R2, P0, R0, UR6, 0x3 ;  /* 0x0000000600027c11 */ /* 0x002fc8000f8018ff */
[----:B------:R-:W-:-:S05]  /*0100*/  LEA.HI.X R3, R0, UR7, R3, 0x3, P0 ;  /* 0x0000000700037c11 */ /* 0x000fca00080f1c03 */
[----:B--2---:R-:W-:Y:S04]  /*0110*/  STG.E.64 desc[UR8][R2.64], R4 ;  /* 0x0000000402007986 */ /* 0x004fe8000c101b08 */
[----:B------:R-:W-:Y:S01]  /*0120*/  STG.E.64 desc[UR8][R2.64+0x800], R4 ;  /* 0x0008000402007986 */ /* 0x000fe2000c101b08 */
[----:B------:R-:W-:Y:S05]  /*0130*/  EXIT ;  /* 0x000000000000794d */ /* 0x000fea0003800000 */
.L_x_54:
[----:B------:R-:W0:Y:S01]  /*0140*/  S2R R0, SR_TID.X ;  /* 0x0000000000007919 */ /* 0x000e220000002100 */
[----:B------:R-:W-:Y:S01]  /*0150*/  IMAD.U32 R2, RZ, RZ, UR7 ;  /* 0x00000007ff027e24 */ /* 0x000fe2000f8e00ff */
[----:B------:R-:W1:Y:S01]  /*0160*/  LDCU.64 UR10, c[0x0][0x388] ;  /* 0x00007100ff0a77ac */ /* 0x000e620008000a00 */
[----:B------:R-:W-:Y:S01]  /*0170*/  IMAD.U32 R6, RZ, RZ, UR7 ;  /* 0x00000007ff067e24 */ /* 0x000fe2000f8e00ff */
[----:B0-----:R-:W-:-:S04]  /*0180*/  ISETP.LT.U32.AND P0, PT, R0, UR6, PT ;  /* 0x0000000600007c0c */ /* 0x001fc8000bf01070 */
[----:B------:R-:W-:Y:S01]  /*0190*/  ISETP.GT.U32.AND.EX P0, PT, R2, RZ, PT, P0 ;  /* 0x000000ff0200720c */ /* 0x000fe20003f04100 */
[C---:B------:R-:W-:Y:S01]  /*01a0*/  VIADD R2, R0.reuse, 0x100 ;  /* 0x0000010000027836 */ /* 0x040fe20000000000 */
[----:B------:R-:W-:-:S04]  /*01b0*/  IADD3 R0, P2, PT, R0, UR4, RZ ;  /* 0x0000000400007c10 */ /* 0x000fc8000ff5e0ff */
[----:B------:R-:W-:Y:S01]  /*01c0*/  ISETP.LT.U32.AND P1, PT, R2, UR6, PT ;  /* 0x0000000602007c0c */ /* 0x000fe2000bf21070 */
[----:B------:R-:W-:Y:S01]  /*01d0*/  IMAD.X R3, RZ, RZ, UR5, P2 ;  /* 0x00000005ff037e24 */ /* 0x000fe200090e06ff */
[----:B-1----:R-:W-:Y:S02]  /*01e0*/  LEA R2, P2, R0, UR10, 0x3 ;  /* 0x0000000a00027c11 */ /* 0x002fe4000f8418ff */
[----:B------:R-:W-:Y:S02]  /*01f0*/  ISETP.GT.U32.AND.EX P1, PT, R6, RZ, PT, P1 ;  /* 0x000000ff0600720c */ /* 0x000fe40003f24110 */
[----:B------:R-:W-:Y:S01]  /*0200*/  LEA.HI.X R3, R0, UR11, R3, 0x3, P2 ;  /* 0x0000000b00037c11 */ /* 0x000fe200090f1c03 */
[----:B------:R-:W0:Y:S04]  /*0210*/  @P0 LDC.64 R4, c[0x0][0x390] ;  /* 0x0000e400ff040b82 */ /* 0x000e280000000a00 */
[----:B0-----:R0:W-:Y:S06]  /*0220*/  @P0 STG.E.64 desc[UR8][R2.64], R4 ;  /* 0x0000000402000986 */ /* 0x0011ec000c101b08 */
[----:B------:R-:W-:Y:S05]  /*0230*/  @!P1 EXIT ;  /* 0x000000000000994d */ /* 0x000fea0003800000 */
[----:B0-----:R-:W0:Y:S02]  /*0240*/  LDC.64 R4, c[0x0][0x390] ;  /* 0x0000e400ff047b82 */ /* 0x001e240000000a00 */
[----:B0-----:R-:W-:Y:S01]  /*0250*/  STG.E.64 desc[UR8][R2.64+0x800], R4 ;  /* 0x0008000402007986 */ /* 0x001fe2000c101b08 */
[----:B------:R-:W-:Y:S05]  /*0260*/  EXIT ;  /* 0x000000000000794d */ /* 0x000fea0003800000 */
.L_x_55:
        /* <DEDUP_REMOVED lines=9> */
.L_x_61:


//--------------------- .text._ZN3cub18CUB_300001_SM_10006detail11EmptyKernelIvEEvv --------------------------
	.section	.text._ZN3cub18CUB_300001_SM_10006detail11EmptyKernelIvEEvv,"ax",@progbits
	.align	128
        .global         _ZN3cub18CUB_300001_SM_10006detail11EmptyKernelIvEEvv
        .type           _ZN3cub18CUB_300001_SM_10006detail11EmptyKernelIvEEvv,@function
        .size           _ZN3cub18CUB_300001_SM_10006detail11EmptyKernelIvEEvv,(.L_x_62 - _ZN3cub18CUB_300001_SM_10006detail11EmptyKernelIvEEvv)
        .other          _ZN3cub18CUB_300001_SM_10006detail11EmptyKernelIvEEvv,@"STO_CUDA_ENTRY STV_DEFAULT"
_ZN3cub18CUB_300001_SM_10006detail11EmptyKernelIvEEvv:
.text._ZN3cub18CUB_300001_SM_10006detail11EmptyKernelIvEEvv:
[----:B------:R-:W-:Y:S01]  /*0000*/  LDC R1, c[0x0][0x37c] ;  /* 0x0000df00ff017b82 */ /* 0x000fe20000000800 */
[----:B------:R-:W-:Y:S05]  /*0010*/  EXIT ;  /* 0x000000000000794d */ /* 0x000fea0003800000 */
.L_x_56:
        /* <DEDUP_REMOVED lines=14> */
.L_x_62:


//--------------------- .nv.shared.reserved.0     --------------------------
	.section	.nv.shared.reserved.0,"aw",@nobits
	.weak		__nv_reservedSMEM_offset_0_alias
	.size		__nv_reservedSMEM_offset_0_alias, 0, 64
	.other		__nv_reservedSMEM_offset_0_alias,@"STO_CUDA_RESERVED_SHARED STV_DEFAULT"
__nv_reservedSMEM_offset_0_alias:
	.zero		0
	.zero		64


//--------------------- .nv.global                --------------------------
	.section	.nv.global,"aw",@nobits
.nv.global:
	.type		_ZN30_INTERNAL_84fd8945_4_k_cu_main6thrust24THRUST_300001_SM_1000_NS3seqE,@object
	.size		_ZN30_INTERNAL_84fd8945_4_k_cu_main6thrust24THRUST_300001_SM_1000_NS3seqE,(_ZN30_INTERNAL_84fd8945_4_k_cu_main4cuda3std3__48in_placeE - _ZN30_INTERNAL_84fd8945_4_k_cu_main6thrust24THRUST_300001_SM_1000_NS3seqE)
_ZN30_INTERNAL_84fd8945_4_k_cu_main6thrust24THRUST_300001_SM_1000_NS3seqE:
	.zero		1
	.type		_ZN30_INTERNAL_84fd8945_4_k_cu_main4cuda3std3__48in_placeE,@object
	.size		_ZN30_INTERNAL_84fd8945_4_k_cu_main4cuda3std3__48in_placeE,(_ZN30_INTERNAL_84fd8945_4_k_cu_main4cuda3std6ranges3__45__cpo4sizeE - _ZN30_INTERNAL_84fd8945_4_k_cu_main4cuda3std3__48in_placeE)
_ZN30_INTERNAL_84fd8945_4_k_cu_main4cuda3std3__48in_placeE:
	.zero		1
	.type		_ZN30_INTERNAL_84fd8945_4_k_cu_main4cuda3std6ranges3__45__cpo4sizeE,@object
	.size		_ZN30_INTERNAL_84fd8945_4_k_cu_main4cuda3std6ranges3__45__cpo4sizeE,(_ZN30_INTERNAL_84fd8945_4_k_cu_main6thrust24THRUST_300001_SM_1000_NS12placeholders2_3E - _ZN30_INTERNAL_84fd8945_4_k_cu_main4cuda3std6ranges3__45__cpo4sizeE)
_ZN30_INTERNAL_84fd8945_4_k_cu_main4cuda3std6ranges3__45__cpo4sizeE:
	.zero		1
	.type		_ZN30_INTERNAL_84fd8945_4_k_cu_main6thrust24THRUST_300001_SM_1000_NS12placeholders2_3E,@object
	.size		_ZN30_INTERNAL_84fd8945_4_k_cu_main6thrust24THRUST_300001_SM_1000_NS12placeholders2_3E,(_ZN30_INTERNAL_84fd8945_4_k_cu_main4cuda3std3__45__cpo6cbeginE - _ZN30_INTERNAL_84fd8945_4_k_cu_main6thrust24THRUST_300001_SM_1000_NS12placeholders2_3E)
_ZN30_INTERNAL_84fd8945_4_k_cu_main6thrust24THRUST_300001_SM_1000_NS12placeholders2_3E:
	.zero		1
	.type		_ZN30_INTERNAL_84fd8945_4_k_cu_main4cuda3std3__45__cpo6cbeginE,@object
	.size		_ZN30_INTERNAL_84fd8945_4_k_cu_main4cuda3std3__45__cpo6cbeginE,(_ZN30_INTERNAL_84fd8945_4_k_cu_main4cuda3std6ranges3__45__cpo6cbeginE - _ZN30_INTERNAL_84fd8945_4_k_cu_main4cuda3std3__45__cpo6cbeginE)
_ZN30_INTERNAL_84fd8945_4_k_cu_main4cuda3std3__45__cpo6cbeginE:
	.zero		1
	.type		_ZN30_INTERNAL_84fd8945_4_k_cu_main4cuda3std6ranges3__45__cpo6cbeginE,@object
	.size		_ZN30_INTERNAL_84fd8945_4_k_cu_main4cuda3std6ranges3__45__cpo6cbeginE,(_ZN30_INTERNAL_84fd8945_4_k_cu_main6thrust24THRUST_300001_SM_1000_NS12placeholders2_7E - _ZN30_INTERNAL_84fd8945_4_k_cu_main4cuda3std6ranges3__45__cpo6cbeginE)
_ZN30_INTERNAL_84fd8945_4_k_cu_main4cuda3std6ranges3__45__cpo6cbeginE:
	.zero		1
	.type		_ZN30_INTERNAL_84fd8945_4_k_cu_main6thrust24THRUST_300001_SM_1000_NS12placeholders2_7E,@object
	.size		_ZN30_INTERNAL_84fd8945_4_k_cu_main6thrust24THRUST_300001_SM_1000_NS12placeholders2_7E,(_ZN30_INTERNAL_84fd8945_4_k_cu_main4cuda3std3__45__cpo7crbeginE - _ZN30_INTERNAL_84fd8945_4_k_cu_main6thrust24THRUST_300001_SM_1000_NS12placeholders2_7E)
_ZN30_INTERNAL_84fd8945_4_k_cu_main6thrust24THRUST_300001_SM_1000_NS12placeholders2_7E:
	.zero		1
	.type		_ZN30_INTERNAL_84fd8945_4_k_cu_main4cuda3std3__45__cpo7crbeginE,@object
	.size		_ZN30_INTERNAL_84fd8945_4_k_cu_main4cuda3std3__45__cpo7crbeginE,(_ZN30_INTERNAL_84fd8945_4_k_cu_main4cuda3std6ranges3__45__cpo4nextE - _ZN30_INTERNAL_84fd8945_4_k_cu_main4cuda3std3__45__cpo7crbeginE)
_ZN30_INTERNAL_84fd8945_4_k_cu_main4cuda3std3__45__cpo7crbeginE:
	.zero		1
	.type		_ZN30_INTERNAL_84fd8945_4_k_cu_main4cuda3std6ranges3__45__cpo4nextE,@object
	.size		_ZN30_INTERNAL_84fd8945_4_k_cu_main4cuda3std6ranges3__45__cpo4nextE,(_ZN30_INTERNAL_84fd8945_4_k_cu_main4cuda3std6ranges3__45__cpo4swapE - _ZN30_INTERNAL_84fd8945_4_k_cu_main4cuda3std6ranges3__45__cpo4nextE)
_ZN30_INTERNAL_84fd8945_4_k_cu_main4cuda3std6ranges3__45__cpo4nextE:
	.zero		1
	.type		_ZN30_INTERNAL_84fd8945_4_k_cu_main4cuda3std6ranges3__45__cpo4swapE,@object
	.size		_ZN30_INTERNAL_84fd8945_4_k_cu_main4cuda3std6ranges3__45__cpo4swapE,(_ZN30_INTERNAL_84fd8945_4_k_cu_main6thrust24THRUST_300001_SM_1000_NS8cuda_cub10par_nosyncE - _ZN30_INTERNAL_84fd8945_4_k_cu_main4cuda3std6ranges3__45__cpo4swapE)
_ZN30_INTERNAL_84fd8945_4_k_cu_main4cuda3std6ranges3__45__cpo4swapE:
	.zero		1
	.type		_ZN30_INTERNAL_84fd8945_4_k_cu_main6thrust24THRUST_300001_SM_1000_NS8cuda_cub10par_nosyncE,@object
	.size		_ZN30_INTERNAL_84fd8945_4_k_cu_main6thrust24THRUST_300001_SM_1000_NS8cuda_cub10par_nosyncE,(_ZN30_INTERNAL_84fd8945_4_k_cu_main6thrust24THRUST_300001_SM_1000_NS12placeholders2_9E - _ZN30_INTERNAL_84fd8945_4_k_cu_main6thrust24THRUST_300001_SM_1000_NS8cuda_cub10par_nosyncE)
_ZN30_INTERNAL_84fd8945_4_k_cu_main6thrust24THRUST_300001_SM_1000_NS8cuda_cub10par_nosyncE:
	.zero		1
	.type		_ZN30_INTERNAL_84fd8945_4_k_cu_main6thrust24THRUST_300001_SM_1000_NS12placeholders2_9E,@object
	.size		_ZN30_INTERNAL_84fd8945_4_k_cu_main6thrust24THRUST_300001_SM_1000_NS12placeholders2_9E,(_ZN30_INTERNAL_84fd8945_4_k_cu_main4cuda3std3__432_GLOBAL__N__84fd8945_4_k_cu_main6ignoreE - _ZN30_INTERNAL_84fd8945_4_k_cu_main6thrust24THRUST_300001_SM_1000_NS12placeholders2_9E)
_ZN30_INTERNAL_84fd8945_4_k_cu_main6thrust24THRUST_300001_SM_1000_NS12placeholders2_9E:
	.zero		1
	.type		_ZN30_INTERNAL_84fd8945_4_k_cu_main4cuda3std3__432_GLOBAL__N__84fd8945_4_k_cu_main6ignoreE,@object
	.size		_ZN30_INTERNAL_84fd8945_4_k_cu_main4cuda3std3__432_GLOBAL__N__84fd8945_4_k_cu_main6ignoreE,(_ZN30_INTERNAL_84fd8945_4_k_cu_main4cuda3std6ranges3__45__cpo4dataE - _ZN30_INTERNAL_84fd8945_4_k_cu_main4cuda3std3__432_GLOBAL__N__84fd8945_4_k_cu_main6ignoreE)
_ZN30_INTERNAL_84fd8945_4_k_cu_main4cuda3std3__432_GLOBAL__N__84fd8945_4_k_cu_main6ignoreE:
	.zero		1
	.type		_ZN30_INTERNAL_84fd8945_4_k_cu_main4cuda3std6ranges3__45__cpo4dataE,@object
	.size		_ZN30_INTERNAL_84fd8945_4_k_cu_main4cuda3std6ranges3__45__cpo4dataE,(_ZN30_INTERNAL_84fd8945_4_k_cu_main6thrust24THRUST_300001_SM_1000_NS12placeholders2_1E - _ZN30_INTERNAL_84fd8945_4_k_cu_main4cuda3std6ranges3__45__cpo4dataE)
_ZN30_INTERNAL_84fd8945_4_k_cu_main4cuda3std6ranges3__45__cpo4dataE:
	.zero		1
	.type		_ZN30_INTERNAL_84fd8945_4_k_cu_main6thrust24THRUST_300001_SM_1000_NS12placeholders2_1E,@object
	.size		_ZN30_INTERNAL_84fd8945_4_k_cu_main6thrust24THRUST_300001_SM_1000_NS12placeholders2_1E,(_ZN30_INTERNAL_84fd8945_4_k_cu_main4cuda3std3__45__cpo5beginE - _ZN30_INTERNAL_84fd8945_4_k_cu_main6thrust24THRUST_300001_SM_1000_NS12placeholders2_1E)
_ZN30_INTERNAL_84fd8945_4_k_cu_main6thrust24THRUST_300001_SM_1000_NS12placeholders2_1E:
	.zero		1
	.type		_ZN30_INTERNAL_84fd8945_4_k_cu_main4cuda3std3__45__cpo5beginE,@object
	.size		_ZN30_INTERNAL_84fd8945_4_k_cu_main4cuda3std3__45__cpo5beginE,(_ZN30_INTERNAL_84fd8945_4_k_cu_main4cuda3std6ranges3__45__cpo5beginE - _ZN30_INTERNAL_84fd8945_4_k_cu_main4cuda3std3__45__cpo5beginE)
_ZN30_INTERNAL_84fd8945_4_k_cu_main4cuda3std3__45__cpo5beginE:
	.zero		1
	.type		_ZN30_INTERNAL_84fd8945_4_k_cu_main4cuda3std6ranges3__45__cpo5beginE,@object
	.size		_ZN30_INTERNAL_84fd8945_4_k_cu_main4cuda3std6ranges3__45__cpo5beginE,(_ZN30_INTERNAL_84fd8945_4_k_cu_main6thrust24THRUST_300001_SM_1000_NS12placeholders2_5E - _ZN30_INTERNAL_84fd8945_4_k_cu_main4cuda3std6ranges3__45__cpo5beginE)
_ZN30_INTERNAL_84fd8945_4_k_cu_main4cuda3std6ranges3__45__cpo5beginE:
	.zero		1
	.type		_ZN30_INTERNAL_84fd8945_4_k_cu_main6thrust24THRUST_300001_SM_1000_NS12placeholders2_5E,@object
	.size		_ZN30_INTERNAL_84fd8945_4_k_cu_main6thrust24THRUST_300001_SM_1000_NS12placeholders2_5E,(_ZN30_INTERNAL_84fd8945_4_k_cu_main4cuda3std3__45__cpo6rbeginE - _ZN30_INTERNAL_84fd8945_4_k_cu_main6thrust24THRUST_300001_SM_1000_NS12placeholders2_5E)
_ZN30_INTERNAL_84fd8945_4_k_cu_main6thrust24THRUST_300001_SM_1000_NS12placeholders2_5E:
	.zero		1
	.type		_ZN30_INTERNAL_84fd8945_4_k_cu_main4cuda3std3__45__cpo6rbeginE,@object
	.size		_ZN30_INTERNAL_84fd8945_4_k_cu_main4cuda3std3__45__cpo6rbeginE,(_ZN30_INTERNAL_84fd8945_4_k_cu_main4cuda3std6ranges3__45__cpo7advanceE - _ZN30_INTERNAL_84fd8945_4_k_cu_main4cuda3std3__45__cpo6rbeginE)
_ZN30_INTERNAL_84fd8945_4_k_cu_main4cuda3std3__45__cpo6rbeginE:
	.zero		1
	.type		_ZN30_INTERNAL_84fd8945_4_k_cu_main4cuda3std6ranges3__45__cpo7advanceE,@object
	.size		_ZN30_INTERNAL_84fd8945_4_k_cu_main4cuda3std6ranges3__45__cpo7advanceE,(_ZN30_INTERNAL_84fd8945_4_k_cu_main4cuda3std3__47nulloptE - _ZN30_INTERNAL_84fd8945_4_k_cu_main4cuda3std6ranges3__45__cpo7advanceE)
_ZN30_INTERNAL_84fd8945_4_k_cu_main4cuda3std6ranges3__45__cpo7advanceE:
	.zero		1
	.type		_ZN30_INTERNAL_84fd8945_4_k_cu_main4cuda3std3__47nulloptE,@object
	.size		_ZN30_INTERNAL_84fd8945_4_k_cu_main4cuda3std3__47nulloptE,(_ZN30_INTERNAL_84fd8945_4_k_cu_main4cuda3std6ranges3__45__cpo8distanceE - _ZN30_INTERNAL_84fd8945_4_k_cu_main4cuda3std3__47nulloptE)
_ZN30_INTERNAL_84fd8945_4_k_cu_main4cuda3std3__47nulloptE:
	.zero		1
	.type		_ZN30_INTERNAL_84fd8945_4_k_cu_main4cuda3std6ranges3__45__cpo8distanceE,@object
	.size		_ZN30_INTERNAL_84fd8945_4_k_cu_main4cuda3std6ranges3__45__cpo8distanceE,(_ZN30_INTERNAL_84fd8945_4_k_cu_main6thrust24THRUST_300001_SM_1000_NS12placeholders3_10E - _ZN30_INTERNAL_84fd8945_4_k_cu_main4cuda3std6ranges3__45__cpo8distanceE)
_ZN30_INTERNAL_84fd8945_4_k_cu_main4cuda3std6ranges3__45__cpo8distanceE:
	.zero		1
	.type		_ZN30_INTERNAL_84fd8945_4_k_cu_main6thrust24THRUST_300001_SM_1000_NS12placeholders3_10E,@object
	.size		_ZN30_INTERNAL_84fd8945_4_k_cu_main6thrust24THRUST_300001_SM_1000_NS12placeholders3_10E,(_ZN30_INTERNAL_84fd8945_4_k_cu_main4cuda3std3__419piecewise_constructE - _ZN30_INTERNAL_84fd8945_4_k_cu_main6thrust24THRUST_300001_SM_1000_NS12placeholders3_10E)
_ZN30_INTERNAL_84fd8945_4_k_cu_main6thrust24THRUST_300001_SM_1000_NS12placeholders3_10E:
	.zero		1
	.type		_ZN30_INTERNAL_84fd8945_4_k_cu_main4cuda3std3__419piecewise_constructE,@object
	.size		_ZN30_INTERNAL_84fd8945_4_k_cu_main4cuda3std3__419piecewise_constructE,(_ZN30_INTERNAL_84fd8945_4_k_cu_main4cuda3std6ranges3__45__cpo5cdataE - _ZN30_INTERNAL_84fd8945_4_k_cu_main4cuda3std3__419piecewise_constructE)
_ZN30_INTERNAL_84fd8945_4_k_cu_main4cuda3std3__419piecewise_constructE:
	.zero		1
	.type		_ZN30_INTERNAL_84fd8945_4_k_cu_main4cuda3std6ranges3__45__cpo5cdataE,@object
	.size		_ZN30_INTERNAL_84fd8945_4_k_cu_main4cuda3std6ranges3__45__cpo5cdataE,(_ZN30_INTERNAL_84fd8945_4_k_cu_main6thrust24THRUST_300001_SM_1000_NS12placeholders2_2E - _ZN30_INTERNAL_84fd8945_4_k_cu_main4cuda3std6ranges3__45__cpo5cdataE)
_ZN30_INTERNAL_84fd8945_4_k_cu_main4cuda3std6ranges3__45__cpo5cdataE:
	.zero		1
	.type		_ZN30_INTERNAL_84fd8945_4_k_cu_main6thrust24THRUST_300001_SM_1000_NS12placeholders2_2E,@object
	.size		_ZN30_INTERNAL_84fd8945_4_k_cu_main6thrust24THRUST_300001_SM_1000_NS12placeholders2_2E,(_ZN30_INTERNAL_84fd8945_4_k_cu_main4cuda3std3__45__cpo3endE - _ZN30_INTERNAL_84fd8945_4_k_cu_main6thrust24THRUST_300001_SM_1000_NS12placeholders2_2E)
_ZN30_INTERNAL_84fd8945_4_k_cu_main6thrust24THRUST_300001_SM_1000_NS12placeholders2_2E:
	.zero		1
	.type		_ZN30_INTERNAL_84fd8945_4_k_cu_main4cuda3std3__45__cpo3endE,@object
	.size		_ZN30_INTERNAL_84fd8945_4_k_cu_main4cuda3std3__45__cpo3endE,(_ZN30_INTERNAL_84fd8945_4_k_cu_main4cuda3std6ranges3__45__cpo3endE - _ZN30_INTERNAL_84fd8945_4_k_cu_main4cuda3std3__45__cpo3endE)
_ZN30_INTERNAL_84fd8945_4_k_cu_main4cuda3std3__45__cpo3endE:
	.zero		1
	.type		_ZN30_INTERNAL_84fd8945_4_k_cu_main4cuda3std6ranges3__45__cpo3endE,@object
	.size		_ZN30_INTERNAL_84fd8945_4_k_cu_main4cuda3std6ranges3__45__cpo3endE,(_ZN30_INTERNAL_84fd8945_4_k_cu_main6thrust24THRUST_300001_SM_1000_NS12placeholders2_6E - _ZN30_INTERNAL_84fd8945_4_k_cu_main4cuda3std6ranges3__45__cpo3endE)
_ZN30_INTERNAL_84fd8945_4_k_cu_main4cuda3std6ranges3__45__cpo3endE:
	.zero		1
	.type		_ZN30_INTERNAL_84fd8945_4_k_cu_main6thrust24THRUST_300001_SM_1000_NS12placeholders2_6E,@object
	.size		_ZN30_INTERNAL_84fd8945_4_k_cu_main6thrust24THRUST_300001_SM_1000_NS12placeholders2_6E,(_ZN30_INTERNAL_84fd8945_4_k_cu_main4cuda3std3__45__cpo4rendE - _ZN30_INTERNAL_84fd8945_4_k_cu_main6thrust24THRUST_300001_SM_1000_NS12placeholders2_6E)
_ZN30_INTERNAL_84fd8945_4_k_cu_main6thrust24THRUST_300001_SM_1000_NS12placeholders2_6E:
	.zero		1
	.type		_ZN30_INTERNAL_84fd8945_4_k_cu_main4cuda3std3__45__cpo4rendE,@object
	.size		_ZN30_INTERNAL_84fd8945_4_k_cu_main4cuda3std3__45__cpo4rendE,(_ZN30_INTERNAL_84fd8945_4_k_cu_main4cuda3std6ranges3__45__cpo9iter_swapE - _ZN30_INTERNAL_84fd8945_4_k_cu_main4cuda3std3__45__cpo4rendE)
_ZN30_INTERNAL_84fd8945_4_k_cu_main4cuda3std3__45__cpo4rendE:
	.zero		1
	.type		_ZN30_INTERNAL_84fd8945_4_k_cu_main4cuda3std6ranges3__45__cpo9iter_swapE,@object
	.size		_ZN30_INTERNAL_84fd8945_4_k_cu_main4cuda3std6ranges3__45__cpo9iter_swapE,(_ZN30_INTERNAL_84fd8945_4_k_cu_main4cuda3std3__48unexpectE - _ZN30_INTERNAL_84fd8945_4_k_cu_main4cuda3std6ranges3__45__cpo9iter_swapE)
_ZN30_INTERNAL_84fd8945_4_k_cu_main4cuda3std6ranges3__45__cpo9iter_swapE:
	.zero		1
	.type		_ZN30_INTERNAL_84fd8945_4_k_cu_main4cuda3std3__48unexpectE,@object
	.size		_ZN30_INTERNAL_84fd8945_4_k_cu_main4cuda3std3__48unexpectE,(_ZN30_INTERNAL_84fd8945_4_k_cu_main6thrust24THRUST_300001_SM_1000_NS8cuda_cub3parE - _ZN30_INTERNAL_84fd8945_4_k_cu_main4cuda3std3__48unexpectE)
_ZN30_INTERNAL_84fd8945_4_k_cu_main4cuda3std3__48unexpectE:
	.zero		1
	.type		_ZN30_INTERNAL_84fd8945_4_k_cu_main6thrust24THRUST_300001_SM_1000_NS8cuda_cub3parE,@object
	.size		_ZN30_INTERNAL_84fd8945_4_k_cu_main6thrust24THRUST_300001_SM_1000_NS8cuda_cub3parE,(_ZN30_INTERNAL_84fd8945_4_k_cu_main6thrust24THRUST_300001_SM_1000_NS12placeholders2_4E - _ZN30_INTERNAL_84fd8945_4_k_cu_main6thrust24THRUST_300001_SM_1000_NS8cuda_cub3parE)
_ZN30_INTERNAL_84fd8945_4_k_cu_main6thrust24THRUST_300001_SM_1000_NS8cuda_cub3parE:
	.zero		1
	.type		_ZN30_INTERNAL_84fd8945_4_k_cu_main6thrust24THRUST_300001_SM_1000_NS12placeholders2_4E,@object
	.size		_ZN30_INTERNAL_84fd8945_4_k_cu_main6thrust24THRUST_300001_SM_1000_NS12placeholders2_4E,(_ZN30_INTERNAL_84fd8945_4_k_cu_main4cuda3std3__45__cpo4cendE - _ZN30_INTERNAL_84fd8945_4_k_cu_main6thrust24THRUST_300001_SM_1000_NS12placeholders2_4E)
_ZN30_INTERNAL_84fd8945_4_k_cu_main6thrust24THRUST_300001_SM_1000_NS12placeholders2_4E:
	.zero		1
	.type		_ZN30_INTERNAL_84fd8945_4_k_cu_main4cuda3std3__45__cpo4cendE,@object
	.size		_ZN30_INTERNAL_84fd8945_4_k_cu_main4cuda3std3__45__cpo4cendE,(_ZN30_INTERNAL_84fd8945_4_k_cu_main4cuda3std6ranges3__45__cpo4cendE - _ZN30_INTERNAL_84fd8945_4_k_cu_main4cuda3std3__45__cpo4cendE)
_ZN30_INTERNAL_84fd8945_4_k_cu_main4cuda3std3__45__cpo4cendE:
	.zero		1
	.type		_ZN30_INTERNAL_84fd8945_4_k_cu_main4cuda3std6ranges3__45__cpo4cendE,@object
	.size		_ZN30_INTERNAL_84fd8945_4_k_cu_main4cuda3std6ranges3__45__cpo4cendE,(_ZN30_INTERNAL_84fd8945_4_k_cu_main4cuda3std3__420unreachable_sentinelE - _ZN30_INTERNAL_84fd8945_4_k_cu_main4cuda3std6ranges3__45__cpo4cendE)
_ZN30_INTERNAL_84fd8945_4_k_cu_main4cuda3std6ranges3__45__cpo4cendE:
	.zero		1
	.type		_ZN30_INTERNAL_84fd8945_4_k_cu_main4cuda3std3__420unreachable_sentinelE,@object
	.size		_ZN30_INTERNAL_84fd8945_4_k_cu_main4cuda3std3__420unreachable_sentinelE,(_ZN30_INTERNAL_84fd8945_4_k_cu_main4cuda3std6ranges3__45__cpo5ssizeE - _ZN30_INTERNAL_84fd8945_4_k_cu_main4cuda3std3__420unreachable_sentinelE)
_ZN30_INTERNAL_84fd8945_4_k_cu_main4cuda3std3__420unreachable_sentinelE:
	.zero		1
	.type		_ZN30_INTERNAL_84fd8945_4_k_cu_main4cuda3std6ranges3__45__cpo5ssizeE,@object
	.size		_ZN30_INTERNAL_84fd8945_4_k_cu_main4cuda3std6ranges3__45__cpo5ssizeE,(_ZN30_INTERNAL_84fd8945_4_k_cu_main6thrust24THRUST_300001_SM_1000_NS12placeholders2_8E - _ZN30_INTERNAL_84fd8945_4_k_cu_main4cuda3std6ranges3__45__cpo5ssizeE)
_ZN30_INTERNAL_84fd8945_4_k_cu_main4cuda3std6ranges3__45__cpo5ssizeE:
	.zero		1
	.type		_ZN30_INTERNAL_84fd8945_4_k_cu_main6thrust24THRUST_300001_SM_1000_NS12placeholders2_8E,@object
	.size		_ZN30_INTERNAL_84fd8945_4_k_cu_main6thrust24THRUST_300001_SM_1000_NS12placeholders2_8E,(_ZN30_INTERNAL_84fd8945_4_k_cu_main4cuda3std3__45__cpo5crendE - _ZN30_INTERNAL_84fd8945_4_k_cu_main6thrust24THRUST_300001_SM_1000_NS12placeholders2_8E)
_ZN30_INTERNAL_84fd8945_4_k_cu_main6thrust24THRUST_300001_SM_1000_NS12placeholders2_8E:
	.zero		1
	.type		_ZN30_INTERNAL_84fd8945_4_k_cu_main4cuda3std3__45__cpo5crendE,@object
	.size		_ZN30_INTERNAL_84fd8945_4_k_cu_main4cuda3std3__45__cpo5crendE,(_ZN30_INTERNAL_84fd8945_4_k_cu_main4cuda3std6ranges3__45__cpo4prevE - _ZN30_INTERNAL_84fd8945_4_k_cu_main4cuda3std3__45__cpo5crendE)
_ZN30_INTERNAL_84fd8945_4_k_cu_main4cuda3std3__45__cpo5crendE:
	.zero		1
	.type		_ZN30_INTERNAL_84fd8945_4_k_cu_main4cuda3std6ranges3__45__cpo4prevE,@object
	.size		_ZN30_INTERNAL_84fd8945_4_k_cu_main4cuda3std6ranges3__45__cpo4prevE,(_ZN30_INTERNAL_84fd8945_4_k_cu_main4cuda3std6ranges3__45__cpo9iter_moveE - _ZN30_INTERNAL_84fd8945_4_k_cu_main4cuda3std6ranges3__45__cpo4prevE)
_ZN30_INTERNAL_84fd8945_4_k_cu_main4cuda3std6ranges3__45__cpo4prevE:
	.zero		1
	.type		_ZN30_INTERNAL_84fd8945_4_k_cu_main4cuda3std6ranges3__45__cpo9iter_moveE,@object
	.size		_ZN30_INTERNAL_84fd8945_4_k_cu_main4cuda3std6ranges3__45__cpo9iter_moveE,(_ZN30_INTERNAL_84fd8945_4_k_cu_main6thrust24THRUST_300001_SM_1000_NS6system6detail10sequential3seqE - _ZN30_INTERNAL_84fd8945_4_k_cu_main4cuda3std6ranges3__45__cpo9iter_moveE)
_ZN30_INTERNAL_84fd8945_4_k_cu_main4cuda3std6ranges3__45__cpo9iter_moveE:
	.zero		1
	.type		_ZN30_INTERNAL_84fd8945_4_k_cu_main6thrust24THRUST_300001_SM_1000_NS6system6detail10sequential3seqE,@object
	.size		_ZN30_INTERNAL_84fd8945_4_k_cu_main6thrust24THRUST_300001_SM_1000_NS6system6detail10sequential3seqE,(.L_31 - _ZN30_INTERNAL_84fd8945_4_k_cu_main6thrust24THRUST_300001_SM_1000_NS6system6detail10sequential3seqE)
_ZN30_INTERNAL_84fd8945_4_k_cu_main6thrust24THRUST_300001_SM_1000_NS6system6detail10sequential3seqE:
	.zero		1
.L_31:


//--------------------- .nv.constant0._ZN3cub18CUB_300001_SM_10006detail9transform16transform_kernelINS2_10policy_hubILb1EN4cuda3std3__45tupleIJN6thrust24THRUST_300001_SM_1000_NS17counting_iteratorIiNSA_11use_defaultESC_SC_EEEEEE10policy1000El10raw_accessNSA_6detail15normal_iteratorINSA_10device_ptrIdEEEEJSD_EEEvT0_iT1_T2_DpNS2_10kernel_argIT3_EE --------------------------
	.section	.nv.constant0._ZN3cub18CUB_300001_SM_10006detail9transform16transform_kernelINS2_10policy_hubILb1EN4cuda3std3__45tupleIJN6thrust24THRUST_300001_SM_1000_NS17counting_iteratorIiNSA_11use_defaultESC_SC_EEEEEE10policy1000El10raw_accessNSA_6detail15normal_iteratorINSA_10device_ptrIdEEEEJSD_EEEvT0_iT1_T2_DpNS2_10kernel_argIT3_EE,"a",@progbits
	.sectionflags	@""
	.align	4
.nv.constant0._ZN3cub18CUB_300001_SM_10006detail9transform16transform_kernelINS2_10policy_hubILb1EN4cuda3std3__45tupleIJN6thrust24THRUST_300001_SM_1000_NS17counting_iteratorIiNSA_11use_defaultESC_SC_EEEEEE10policy1000El10raw_accessNSA_6detail15normal_iteratorINSA_10device_ptrIdEEEEJSD_EEEvT0_iT1_T2_DpNS2_10kernel_argIT3_EE:
	.zero		936


//--------------------- .nv.constant0._ZN3cub18CUB_300001_SM_10006detail9transform16transform_kernelINS2_10policy_hubILb1EN4cuda3std3__45tupleIJN6thrust24THRUST_300001_SM_1000_NS17counting_iteratorIiNSA_11use_defaultESC_SC_EEEEEE10policy1000Ei10raw_accessNSA_6detail15normal_iteratorINSA_10device_ptrIdEEEEJSD_EEEvT0_iT1_T2_DpNS2_10kernel_argIT3_EE --------------------------
	.section	.nv.constant0._ZN3cub18CUB_300001_SM_10006detail9transform16transform_kernelINS2_10policy_hubILb1EN4cuda3std3__45tupleIJN6thrust24THRUST_300001_SM_1000_NS17counting_iteratorIiNSA_11use_defaultESC_SC_EEEEEE10policy1000Ei10raw_accessNSA_6detail15normal_iteratorINSA_10device_ptrIdEEEEJSD_EEEvT0_iT1_T2_DpNS2_10kernel_argIT3_EE,"a",@progbits
	.sectionflags	@""
	.align	4
.nv.constant0._ZN3cub18CUB_300001_SM_10006detail9transform16transform_kernelINS2_10policy_hubILb1EN4cuda3std3__45tupleIJN6thrust24THRUST_300001_SM_1000_NS17counting_iteratorIiNSA_11use_defaultESC_SC_EEEEEE10policy1000Ei10raw_accessNSA_6detail15normal_iteratorINSA_10device_ptrIdEEEEJSD_EEEvT0_iT1_T2_DpNS2_10kernel_argIT3_EE:
	.zero		936


//--------------------- .nv.constant0._ZN3cub18CUB_300001_SM_10006detail8for_each13static_kernelINS2_12policy_hub_t12policy_500_tEmN6thrust24THRUST_300001_SM_1000_NS8cuda_cub20__uninitialized_fill7functorINS7_10device_ptrIdEEdEEEEvT0_T1_ --------------------------
	.section	.nv.constant0._ZN3cub18CUB_300001_SM_10006detail8for_each13static_kernelINS2_12policy_hub_t12policy_500_tEmN6thrust24THRUST_300001_SM_1000_NS8cuda_cub20__uninitialized_fill7functorINS7_10device_ptrIdEEdEEEEvT0_T1_,"a",@progbits
	.sectionflags	@""
	.align	4
.nv.constant0._ZN3cub18CUB_300001_SM_10006detail8for_each13static_kernelINS2_12policy_hub_t12policy_500_tEmN6thrust24THRUST_300001_SM_1000_NS8cuda_cub20__uninitialized_fill7functorINS7_10device_ptrIdEEdEEEEvT0_T1_:
	.zero		920


//--------------------- .nv.constant0._ZN3cub18CUB_300001_SM_10006detail11EmptyKernelIvEEvv --------------------------
	.section	.nv.constant0._ZN3cub18CUB_300001_SM_10006detail11EmptyKernelIvEEvv,"a",@progbits
	.sectionflags	@""
	.align	4
.nv.constant0._ZN3cub18CUB_300001_SM_10006detail11EmptyKernelIvEEvv:
	.zero		896


//--------------------- SYMBOLS --------------------------

	.type		.nv.reservedSmem.offset0,@object
	.size		.nv.reservedSmem.offset0,0x4
